//
// Generated by NVIDIA NVVM Compiler
//
// Compiler Build ID: CL-36424714
// Cuda compilation tools, release 13.0, V13.0.88
// Based on NVVM 20.0.0
//

.version 9.0
.target sm_100
.address_size 64

	// .globl	_Z17naive_cuda_matmulPfPKfS1_jjj
.extern .shared .align 16 .b8 shared_mem[];

.visible .entry _Z17naive_cuda_matmulPfPKfS1_jjj(
	.param .u64 .ptr .align 1 _Z17naive_cuda_matmulPfPKfS1_jjj_param_0,
	.param .u64 .ptr .align 1 _Z17naive_cuda_matmulPfPKfS1_jjj_param_1,
	.param .u64 .ptr .align 1 _Z17naive_cuda_matmulPfPKfS1_jjj_param_2,
	.param .u32 _Z17naive_cuda_matmulPfPKfS1_jjj_param_3,
	.param .u32 _Z17naive_cuda_matmulPfPKfS1_jjj_param_4,
	.param .u32 _Z17naive_cuda_matmulPfPKfS1_jjj_param_5
)
{
	.reg .pred 	%p<13>;
	.reg .b32 	%r<92>;
	.reg .b32 	%f<68>;
	.reg .b64 	%rd<69>;

	ld.param.u64 	%rd3, [_Z17naive_cuda_matmulPfPKfS1_jjj_param_0];
	ld.param.u64 	%rd4, [_Z17naive_cuda_matmulPfPKfS1_jjj_param_1];
	ld.param.u64 	%rd5, [_Z17naive_cuda_matmulPfPKfS1_jjj_param_2];
	ld.param.u32 	%r46, [_Z17naive_cuda_matmulPfPKfS1_jjj_param_3];
	ld.param.u32 	%r44, [_Z17naive_cuda_matmulPfPKfS1_jjj_param_4];
	ld.param.u32 	%r45, [_Z17naive_cuda_matmulPfPKfS1_jjj_param_5];
	cvta.to.global.u64 	%rd1, %rd5;
	cvta.to.global.u64 	%rd2, %rd4;
	mov.u32 	%r47, %ctaid.y;
	mov.u32 	%r48, %ntid.y;
	mov.u32 	%r49, %tid.y;
	mad.lo.s32 	%r1, %r47, %r48, %r49;
	mov.u32 	%r50, %ctaid.x;
	mov.u32 	%r51, %ntid.x;
	mul.lo.s32 	%r2, %r50, %r51;
	mov.u32 	%r3, %tid.x;
	add.s32 	%r4, %r2, %r3;
	setp.ge.u32 	%p1, %r1, %r46;
	setp.ge.u32 	%p2, %r4, %r45;
	or.pred  	%p3, %p1, %p2;
	@%p3 bra 	$L__BB0_14;
	setp.eq.s32 	%p4, %r44, 0;
	mov.f32 	%f67, 0f00000000;
	@%p4 bra 	$L__BB0_13;
	mul.lo.s32 	%r5, %r44, %r1;
	and.b32  	%r6, %r44, 7;
	setp.lt.u32 	%p5, %r44, 8;
	mov.f32 	%f67, 0f00000000;
	mov.b32 	%r90, 0;
	@%p5 bra 	$L__BB0_5;
	and.b32  	%r90, %r44, -8;
	neg.s32 	%r88, %r90;
	add.s32 	%r53, %r3, %r45;
	add.s32 	%r87, %r53, %r2;
	shl.b32 	%r10, %r45, 3;
	shl.b32 	%r54, %r45, 1;
	add.s32 	%r86, %r4, %r54;
	mad.lo.s32 	%r85, %r45, 3, %r4;
	shl.b32 	%r55, %r45, 2;
	add.s32 	%r84, %r4, %r55;
	mad.lo.s32 	%r83, %r45, 5, %r4;
	mad.lo.s32 	%r82, %r45, 6, %r4;
	mad.lo.s32 	%r81, %r45, 7, %r4;
	add.s32 	%r79, %r5, 3;
	mov.f32 	%f67, 0f00000000;
	mov.u32 	%r80, %r4;
$L__BB0_4:
	.pragma "nounroll";
	add.s32 	%r56, %r79, -3;
	mul.wide.u32 	%rd6, %r56, 4;
	add.s64 	%rd7, %rd2, %rd6;
	ld.global.f32 	%f17, [%rd7];
	mul.wide.u32 	%rd8, %r80, 4;
	add.s64 	%rd9, %rd1, %rd8;
	ld.global.f32 	%f18, [%rd9];
	fma.rn.f32 	%f19, %f17, %f18, %f67;
	add.s32 	%r57, %r79, -2;
	mul.wide.u32 	%rd10, %r57, 4;
	add.s64 	%rd11, %rd2, %rd10;
	ld.global.f32 	%f20, [%rd11];
	mul.wide.u32 	%rd12, %r87, 4;
	add.s64 	%rd13, %rd1, %rd12;
	ld.global.f32 	%f21, [%rd13];
	fma.rn.f32 	%f22, %f20, %f21, %f19;
	add.s32 	%r58, %r79, -1;
	mul.wide.u32 	%rd14, %r58, 4;
	add.s64 	%rd15, %rd2, %rd14;
	ld.global.f32 	%f23, [%rd15];
	mul.wide.u32 	%rd16, %r86, 4;
	add.s64 	%rd17, %rd1, %rd16;
	ld.global.f32 	%f24, [%rd17];
	fma.rn.f32 	%f25, %f23, %f24, %f22;
	add.s32 	%r59, %r79, 4;
	mul.wide.u32 	%rd18, %r79, 4;
	add.s64 	%rd19, %rd2, %rd18;
	ld.global.f32 	%f26, [%rd19];
	mul.wide.u32 	%rd20, %r85, 4;
	add.s64 	%rd21, %rd1, %rd20;
	ld.global.f32 	%f27, [%rd21];
	fma.rn.f32 	%f28, %f26, %f27, %f25;
	add.s32 	%r60, %r79, 1;
	mul.wide.u32 	%rd22, %r60, 4;
	add.s64 	%rd23, %rd2, %rd22;
	ld.global.f32 	%f29, [%rd23];
	mul.wide.u32 	%rd24, %r84, 4;
	add.s64 	%rd25, %rd1, %rd24;
	ld.global.f32 	%f30, [%rd25];
	fma.rn.f32 	%f31, %f29, %f30, %f28;
	add.s32 	%r61, %r79, 2;
	mul.wide.u32 	%rd26, %r61, 4;
	add.s64 	%rd27, %rd2, %rd26;
	ld.global.f32 	%f32, [%rd27];
	mul.wide.u32 	%rd28, %r83, 4;
	add.s64 	%rd29, %rd1, %rd28;
	ld.global.f32 	%f33, [%rd29];
	fma.rn.f32 	%f34, %f32, %f33, %f31;
	add.s32 	%r62, %r79, 3;
	mul.wide.u32 	%rd30, %r62, 4;
	add.s64 	%rd31, %rd2, %rd30;
	ld.global.f32 	%f35, [%rd31];
	mul.wide.u32 	%rd32, %r82, 4;
	add.s64 	%rd33, %rd1, %rd32;
	ld.global.f32 	%f36, [%rd33];
	fma.rn.f32 	%f37, %f35, %f36, %f34;
	mul.wide.u32 	%rd34, %r59, 4;
	add.s64 	%rd35, %rd2, %rd34;
	ld.global.f32 	%f38, [%rd35];
	mul.wide.u32 	%rd36, %r81, 4;
	add.s64 	%rd37, %rd1, %rd36;
	ld.global.f32 	%f39, [%rd37];
	fma.rn.f32 	%f67, %f38, %f39, %f37;
	add.s32 	%r88, %r88, 8;
	add.s32 	%r87, %r87, %r10;
	add.s32 	%r86, %r86, %r10;
	add.s32 	%r85, %r85, %r10;
	add.s32 	%r84, %r84, %r10;
	add.s32 	%r83, %r83, %r10;
	add.s32 	%r82, %r82, %r10;
	add.s32 	%r81, %r81, %r10;
	add.s32 	%r80, %r80, %r10;
	add.s32 	%r79, %r79, 8;
	setp.ne.s32 	%p6, %r88, 0;
	@%p6 bra 	$L__BB0_4;
$L__BB0_5:
	setp.eq.s32 	%p7, %r6, 0;
	@%p7 bra 	$L__BB0_13;
	and.b32  	%r39, %r44, 3;
	setp.lt.u32 	%p8, %r6, 4;
	@%p8 bra 	$L__BB0_8;
	add.s32 	%r63, %r90, %r5;
	mul.wide.u32 	%rd38, %r63, 4;
	add.s64 	%rd39, %rd2, %rd38;
	ld.global.f32 	%f41, [%rd39];
	mad.lo.s32 	%r64, %r90, %r45, %r4;
	mul.wide.u32 	%rd40, %r64, 4;
	add.s64 	%rd41, %rd1, %rd40;
	ld.global.f32 	%f42, [%rd41];
	fma.rn.f32 	%f43, %f41, %f42, %f67;
	add.s32 	%r65, %r63, 1;
	mul.wide.u32 	%rd42, %r65, 4;
	add.s64 	%rd43, %rd2, %rd42;
	ld.global.f32 	%f44, [%rd43];
	add.s32 	%r66, %r64, %r45;
	mul.wide.u32 	%rd44, %r66, 4;
	add.s64 	%rd45, %rd1, %rd44;
	ld.global.f32 	%f45, [%rd45];
	fma.rn.f32 	%f46, %f44, %f45, %f43;
	add.s32 	%r67, %r63, 2;
	mul.wide.u32 	%rd46, %r67, 4;
	add.s64 	%rd47, %rd2, %rd46;
	ld.global.f32 	%f47, [%rd47];
	add.s32 	%r68, %r66, %r45;
	mul.wide.u32 	%rd48, %r68, 4;
	add.s64 	%rd49, %rd1, %rd48;
	ld.global.f32 	%f48, [%rd49];
	fma.rn.f32 	%f49, %f47, %f48, %f46;
	add.s32 	%r69, %r63, 3;
	mul.wide.u32 	%rd50, %r69, 4;
	add.s64 	%rd51, %rd2, %rd50;
	ld.global.f32 	%f50, [%rd51];
	add.s32 	%r70, %r68, %r45;
	mul.wide.u32 	%rd52, %r70, 4;
	add.s64 	%rd53, %rd1, %rd52;
	ld.global.f32 	%f51, [%rd53];
	fma.rn.f32 	%f67, %f50, %f51, %f49;
	add.s32 	%r90, %r90, 4;
$L__BB0_8:
	setp.eq.s32 	%p9, %r39, 0;
	@%p9 bra 	$L__BB0_13;
	setp.eq.s32 	%p10, %r39, 1;
	@%p10 bra 	$L__BB0_11;
	add.s32 	%r71, %r90, %r5;
	mul.wide.u32 	%rd54, %r71, 4;
	add.s64 	%rd55, %rd2, %rd54;
	ld.global.f32 	%f53, [%rd55];
	mad.lo.s32 	%r72, %r90, %r45, %r4;
	mul.wide.u32 	%rd56, %r72, 4;
	add.s64 	%rd57, %rd1, %rd56;
	ld.global.f32 	%f54, [%rd57];
	fma.rn.f32 	%f55, %f53, %f54, %f67;
	add.s32 	%r73, %r71, 1;
	mul.wide.u32 	%rd58, %r73, 4;
	add.s64 	%rd59, %rd2, %rd58;
	ld.global.f32 	%f56, [%rd59];
	add.s32 	%r74, %r72, %r45;
	mul.wide.u32 	%rd60, %r74, 4;
	add.s64 	%rd61, %rd1, %rd60;
	ld.global.f32 	%f57, [%rd61];
	fma.rn.f32 	%f67, %f56, %f57, %f55;
	add.s32 	%r90, %r90, 2;
$L__BB0_11:
	and.b32  	%r75, %r44, 1;
	setp.eq.b32 	%p11, %r75, 1;
	not.pred 	%p12, %p11;
	@%p12 bra 	$L__BB0_13;
	add.s32 	%r76, %r90, %r5;
	mul.wide.u32 	%rd62, %r76, 4;
	add.s64 	%rd63, %rd2, %rd62;
	ld.global.f32 	%f58, [%rd63];
	mad.lo.s32 	%r77, %r90, %r45, %r4;
	mul.wide.u32 	%rd64, %r77, 4;
	add.s64 	%rd65, %rd1, %rd64;
	ld.global.f32 	%f59, [%rd65];
	fma.rn.f32 	%f67, %f58, %f59, %f67;
$L__BB0_13:
	mad.lo.s32 	%r78, %r45, %r1, %r4;
	cvta.to.global.u64 	%rd66, %rd3;
	mul.wide.u32 	%rd67, %r78, 4;
	add.s64 	%rd68, %rd66, %rd67;
	st.global.f32 	[%rd68], %f67;
$L__BB0_14:
	ret;

}
	// .globl	_Z17tiled_cuda_matmulPfPKfS1_jjjj
.visible .entry _Z17tiled_cuda_matmulPfPKfS1_jjjj(
	.param .u64 .ptr .align 1 _Z17tiled_cuda_matmulPfPKfS1_jjjj_param_0,
	.param .u64 .ptr .align 1 _Z17tiled_cuda_matmulPfPKfS1_jjjj_param_1,
	.param .u64 .ptr .align 1 _Z17tiled_cuda_matmulPfPKfS1_jjjj_param_2,
	.param .u32 _Z17tiled_cuda_matmulPfPKfS1_jjjj_param_3,
	.param .u32 _Z17tiled_cuda_matmulPfPKfS1_jjjj_param_4,
	.param .u32 _Z17tiled_cuda_matmulPfPKfS1_jjjj_param_5,
	.param .u32 _Z17tiled_cuda_matmulPfPKfS1_jjjj_param_6
)
{
	.reg .pred 	%p<19>;
	.reg .b32 	%r<103>;
	.reg .b32 	%f<79>;
	.reg .b64 	%rd<16>;

	ld.param.u32 	%r34, [_Z17tiled_cuda_matmulPfPKfS1_jjjj_param_3];
	ld.param.u32 	%r35, [_Z17tiled_cuda_matmulPfPKfS1_jjjj_param_4];
	ld.param.u32 	%r36, [_Z17tiled_cuda_matmulPfPKfS1_jjjj_param_5];
	ld.param.u32 	%r37, [_Z17tiled_cuda_matmulPfPKfS1_jjjj_param_6];
	mov.u32 	%r38, %ctaid.y;
	mov.u32 	%r1, %tid.y;
	mad.lo.s32 	%r2, %r37, %r38, %r1;
	mov.u32 	%r39, %ctaid.x;
	mov.u32 	%r3, %tid.x;
	mad.lo.s32 	%r4, %r37, %r39, %r3;
	add.s32 	%r40, %r35, -1;
	add.s32 	%r5, %r40, %r37;
	setp.lt.u32 	%p1, %r5, %r40;
	mov.f32 	%f77, 0f00000000;
	@%p1 bra 	$L__BB1_18;
	ld.param.u64 	%rd15, [_Z17tiled_cuda_matmulPfPKfS1_jjjj_param_2];
	mul.lo.s32 	%r42, %r37, %r37;
	shl.b32 	%r43, %r42, 2;
	mov.u32 	%r44, shared_mem;
	add.s32 	%r6, %r44, %r43;
	mul.lo.s32 	%r7, %r37, %r1;
	mul.lo.s32 	%r8, %r2, %r35;
	max.u32 	%r45, %r37, 1;
	and.b32  	%r9, %r45, 7;
	and.b32  	%r10, %r45, 3;
	and.b32  	%r11, %r45, -8;
	and.b32  	%r12, %r45, 1;
	neg.s32 	%r13, %r11;
	shl.b32 	%r46, %r3, 2;
	add.s32 	%r47, %r43, %r46;
	add.s32 	%r14, %r44, %r47;
	shl.b32 	%r15, %r37, 5;
	shl.b32 	%r16, %r37, 2;
	div.u32 	%r17, %r5, %r37;
	cvta.to.global.u64 	%rd1, %rd15;
	mov.f32 	%f77, 0f00000000;
	mov.b32 	%r96, 0;
$L__BB1_2:
	setp.ge.u32 	%p2, %r2, %r34;
	mul.lo.s32 	%r48, %r96, %r37;
	add.s32 	%r19, %r48, %r3;
	add.s32 	%r20, %r48, %r1;
	setp.ge.u32 	%p3, %r19, %r35;
	mov.f32 	%f68, 0f00000000;
	or.pred  	%p4, %p2, %p3;
	@%p4 bra 	$L__BB1_4;
	ld.param.u64 	%rd14, [_Z17tiled_cuda_matmulPfPKfS1_jjjj_param_1];
	add.s32 	%r49, %r19, %r8;
	cvta.to.global.u64 	%rd5, %rd14;
	mul.wide.u32 	%rd6, %r49, 4;
	add.s64 	%rd7, %rd5, %rd6;
	ld.global.f32 	%f68, [%rd7];
$L__BB1_4:
	setp.ge.u32 	%p5, %r4, %r36;
	add.s32 	%r50, %r7, %r3;
	shl.b32 	%r51, %r50, 2;
	add.s32 	%r53, %r44, %r51;
	st.shared.f32 	[%r53], %f68;
	setp.ge.u32 	%p6, %r20, %r35;
	mov.f32 	%f69, 0f00000000;
	or.pred  	%p7, %p5, %p6;
	@%p7 bra 	$L__BB1_6;
	mad.lo.s32 	%r54, %r20, %r36, %r4;
	mul.wide.u32 	%rd8, %r54, 4;
	add.s64 	%rd9, %rd1, %rd8;
	ld.global.f32 	%f69, [%rd9];
$L__BB1_6:
	setp.lt.u32 	%p8, %r37, 8;
	add.s32 	%r58, %r6, %r51;
	st.shared.f32 	[%r58], %f69;
	bar.sync 	0;
	mov.b32 	%r101, 0;
	@%p8 bra 	$L__BB1_9;
	shl.b32 	%r59, %r7, 2;
	add.s32 	%r61, %r59, %r44;
	add.s32 	%r97, %r61, 16;
	mov.u32 	%r98, %r14;
	mov.u32 	%r99, %r13;
$L__BB1_8:
	.pragma "nounroll";
	ld.shared.f32 	%f24, [%r97+-16];
	ld.shared.f32 	%f25, [%r98];
	fma.rn.f32 	%f26, %f24, %f25, %f77;
	ld.shared.f32 	%f27, [%r97+-12];
	add.s32 	%r62, %r98, %r16;
	ld.shared.f32 	%f28, [%r62];
	fma.rn.f32 	%f29, %f27, %f28, %f26;
	ld.shared.f32 	%f30, [%r97+-8];
	add.s32 	%r63, %r62, %r16;
	ld.shared.f32 	%f31, [%r63];
	fma.rn.f32 	%f32, %f30, %f31, %f29;
	ld.shared.f32 	%f33, [%r97+-4];
	add.s32 	%r64, %r63, %r16;
	ld.shared.f32 	%f34, [%r64];
	fma.rn.f32 	%f35, %f33, %f34, %f32;
	ld.shared.f32 	%f36, [%r97];
	add.s32 	%r65, %r64, %r16;
	ld.shared.f32 	%f37, [%r65];
	fma.rn.f32 	%f38, %f36, %f37, %f35;
	ld.shared.f32 	%f39, [%r97+4];
	add.s32 	%r66, %r65, %r16;
	ld.shared.f32 	%f40, [%r66];
	fma.rn.f32 	%f41, %f39, %f40, %f38;
	ld.shared.f32 	%f42, [%r97+8];
	add.s32 	%r67, %r66, %r16;
	ld.shared.f32 	%f43, [%r67];
	fma.rn.f32 	%f44, %f42, %f43, %f41;
	ld.shared.f32 	%f45, [%r97+12];
	add.s32 	%r68, %r67, %r16;
	ld.shared.f32 	%f46, [%r68];
	fma.rn.f32 	%f77, %f45, %f46, %f44;
	add.s32 	%r99, %r99, 8;
	add.s32 	%r98, %r98, %r15;
	add.s32 	%r97, %r97, 32;
	setp.ne.s32 	%p9, %r99, 0;
	mov.u32 	%r101, %r11;
	@%p9 bra 	$L__BB1_8;
$L__BB1_9:
	setp.eq.s32 	%p10, %r9, 0;
	@%p10 bra 	$L__BB1_17;
	add.s32 	%r69, %r9, -1;
	setp.lt.u32 	%p11, %r69, 3;
	@%p11 bra 	$L__BB1_12;
	add.s32 	%r70, %r101, %r7;
	shl.b32 	%r71, %r70, 2;
	add.s32 	%r73, %r44, %r71;
	ld.shared.f32 	%f48, [%r73];
	mad.lo.s32 	%r74, %r101, %r37, %r3;
	shl.b32 	%r75, %r74, 2;
	add.s32 	%r76, %r6, %r75;
	ld.shared.f32 	%f49, [%r76];
	fma.rn.f32 	%f50, %f48, %f49, %f77;
	ld.shared.f32 	%f51, [%r73+4];
	add.s32 	%r77, %r76, %r16;
	ld.shared.f32 	%f52, [%r77];
	fma.rn.f32 	%f53, %f51, %f52, %f50;
	ld.shared.f32 	%f54, [%r73+8];
	add.s32 	%r78, %r77, %r16;
	ld.shared.f32 	%f55, [%r78];
	fma.rn.f32 	%f56, %f54, %f55, %f53;
	ld.shared.f32 	%f57, [%r73+12];
	add.s32 	%r79, %r78, %r16;
	ld.shared.f32 	%f58, [%r79];
	fma.rn.f32 	%f77, %f57, %f58, %f56;
	add.s32 	%r101, %r101, 4;
$L__BB1_12:
	setp.eq.s32 	%p12, %r10, 0;
	@%p12 bra 	$L__BB1_17;
	setp.eq.s32 	%p13, %r10, 1;
	@%p13 bra 	$L__BB1_15;
	add.s32 	%r80, %r101, %r7;
	shl.b32 	%r81, %r80, 2;
	add.s32 	%r83, %r44, %r81;
	ld.shared.f32 	%f60, [%r83];
	mad.lo.s32 	%r84, %r101, %r37, %r3;
	shl.b32 	%r85, %r84, 2;
	add.s32 	%r86, %r6, %r85;
	ld.shared.f32 	%f61, [%r86];
	fma.rn.f32 	%f62, %f60, %f61, %f77;
	ld.shared.f32 	%f63, [%r83+4];
	add.s32 	%r87, %r86, %r16;
	ld.shared.f32 	%f64, [%r87];
	fma.rn.f32 	%f77, %f63, %f64, %f62;
	add.s32 	%r101, %r101, 2;
$L__BB1_15:
	setp.eq.s32 	%p14, %r12, 0;
	@%p14 bra 	$L__BB1_17;
	add.s32 	%r88, %r101, %r7;
	shl.b32 	%r89, %r88, 2;
	add.s32 	%r91, %r44, %r89;
	ld.shared.f32 	%f65, [%r91];
	mad.lo.s32 	%r92, %r101, %r37, %r3;
	shl.b32 	%r93, %r92, 2;
	add.s32 	%r94, %r6, %r93;
	ld.shared.f32 	%f66, [%r94];
	fma.rn.f32 	%f77, %f65, %f66, %f77;
$L__BB1_17:
	bar.sync 	0;
	add.s32 	%r96, %r96, 1;
	setp.lt.u32 	%p15, %r96, %r17;
	@%p15 bra 	$L__BB1_2;
$L__BB1_18:
	setp.ge.u32 	%p16, %r2, %r34;
	setp.ge.u32 	%p17, %r4, %r36;
	or.pred  	%p18, %p16, %p17;
	@%p18 bra 	$L__BB1_20;
	ld.param.u64 	%rd13, [_Z17tiled_cuda_matmulPfPKfS1_jjjj_param_0];
	mad.lo.s32 	%r95, %r2, %r36, %r4;
	cvta.to.global.u64 	%rd10, %rd13;
	mul.wide.u32 	%rd11, %r95, 4;
	add.s64 	%rd12, %rd10, %rd11;
	st.global.f32 	[%rd12], %f77;
$L__BB1_20:
	ret;

}


// ===== COMPILED SASS (sm_100) =====

	.target	sm_100

	.elftype	@"ET_EXEC"


//--------------------- .note.nv.tkinfo           --------------------------
	.section	.note.nv.tkinfo,"",@"SHT_NOTE"
	.sectionflags	@"SHF_NOTE_NV_TKINFO"
	.tkinfo
        /*0018*/ 	.word	0x00000002
        /*0030*/ 	.string	""
        /*0030*/ 	.string	"ptxas"
        /*0030*/ 	.string	"Cuda compilation tools, release 13.0, V13.0.88"
        /*0030*/ 	.string	"Build cuda_13.0.r13.0/compiler.36424714_0"
        /*0030*/ 	.string	"-arch sm_100 -m 64 "



//--------------------- .note.nv.cuinfo           --------------------------
	.section	.note.nv.cuinfo,"",@"SHT_NOTE"
	.sectionflags	@"SHF_NOTE_NV_CUINFO"
        /*0018*/ 	.short	0x0002
        /*001a*/ 	.short	0x0064
        /*001c*/ 	.short	0x0082
	.zero		2


//--------------------- .nv.info                  --------------------------
	.section	.nv.info,"",@"SHT_CUDA_INFO"
	.align	4


	//----- nvinfo : EIATTR_REGCOUNT
	.align		4
        /*0000*/ 	.byte	0x04, 0x2f
        /*0002*/ 	.short	(.L_1 - .L_0)
	.align		4
.L_0:
        /*0004*/ 	.word	index@(_Z17naive_cuda_matmulPfPKfS1_jjj)
        /*0008*/ 	.word	0x00000020


	//----- nvinfo : EIATTR_FRAME_SIZE
	.align		4
.L_1:
        /*000c*/ 	.byte	0x04, 0x11
        /*000e*/ 	.short	(.L_3 - .L_2)
	.align		4
.L_2:
        /*0010*/ 	.word	index@(_Z17naive_cuda_matmulPfPKfS1_jjj)
        /*0014*/ 	.word	0x00000000


	//----- nvinfo : EIATTR_REGCOUNT
	.align		4
.L_3:
        /*0018*/ 	.byte	0x04, 0x2f
        /*001a*/ 	.short	(.L_5 - .L_4)
	.align		4
.L_4:
        /*001c*/ 	.word	index@(_Z17tiled_cuda_matmulPfPKfS1_jjjj)
        /*0020*/ 	.word	0x0000001f


	//----- nvinfo : EIATTR_FRAME_SIZE
	.align		4
.L_5:
        /*0024*/ 	.byte	0x04, 0x11
        /*0026*/ 	.short	(.L_7 - .L_6)
	.align		4
.L_6:
        /*0028*/ 	.word	index@(_Z17tiled_cuda_matmulPfPKfS1_jjjj)
        /*002c*/ 	.word	0x00000000


	//----- nvinfo : EIATTR_MIN_STACK_SIZE
	.align		4
.L_7:
        /*0030*/ 	.byte	0x04, 0x12
        /*0032*/ 	.short	(.L_9 - .L_8)
	.align		4
.L_8:
        /*0034*/ 	.word	index@(_Z17tiled_cuda_matmulPfPKfS1_jjjj)
        /*0038*/ 	.word	0x00000000


	//----- nvinfo : EIATTR_MIN_STACK_SIZE
	.align		4
.L_9:
        /*003c*/ 	.byte	0x04, 0x12
        /*003e*/ 	.short	(.L_11 - .L_10)
	.align		4
.L_10:
        /*0040*/ 	.word	index@(_Z17naive_cuda_matmulPfPKfS1_jjj)
        /*0044*/ 	.word	0x00000000
.L_11:


//--------------------- .nv.compat                --------------------------
	.section	.nv.compat,"",@"SHT_CUDA_COMPAT_INFO"
	.align	4
        /*0000*/ 	.byte	0x02, 0x09, 0x00, 0x00, 0x02, 0x02, 0x01, 0x00, 0x02, 0x05, 0x05, 0x00, 0x03, 0x07, 0x01, 0x01
        /*0010*/ 	.byte	0x02, 0x03, 0x00, 0x00, 0x02, 0x06, 0x01, 0x00, 0x04, 0x0b, 0x08, 0x00, 0x09, 0x00, 0x00, 0x00
        /*0020*/ 	.byte	0x00, 0x00, 0x00, 0x00


//--------------------- .nv.info._Z17tiled_cuda_matmulPfPKfS1_jjjj --------------------------
	.section	.nv.info._Z17tiled_cuda_matmulPfPKfS1_jjjj,"",@"SHT_CUDA_INFO"
	.sectionflags	@""
	.align	4


	//----- nvinfo : EIATTR_CUDA_API_VERSION
	.align		4
        /*0000*/ 	.byte	0x04, 0x37
        /*0002*/ 	.short	(.L_13 - .L_12)
.L_12:
        /*0004*/ 	.word	0x00000082


	//----- nvinfo : EIATTR_KPARAM_INFO
	.align		4
.L_13:
        /*0008*/ 	.byte	0x04, 0x17
        /*000a*/ 	.short	(.L_15 - .L_14)
.L_14:
        /*000c*/ 	.word	0x00000000
        /*0010*/ 	.short	0x0006
        /*0012*/ 	.short	0x0024
        /*0014*/ 	.byte	0x00, 0xf0, 0x11, 0x00


	//----- nvinfo : EIATTR_KPARAM_INFO
	.align		4
.L_15:
        /*0018*/ 	.byte	0x04, 0x17
        /*001a*/ 	.short	(.L_17 - .L_16)
.L_16:
        /*001c*/ 	.word	0x00000000
        /*0020*/ 	.short	0x0005
        /*0022*/ 	.short	0x0020
        /*0024*/ 	.byte	0x00, 0xf0, 0x11, 0x00


	//----- nvinfo : EIATTR_KPARAM_INFO
	.align		4
.L_17:
        /*0028*/ 	.byte	0x04, 0x17
        /*002a*/ 	.short	(.L_19 - .L_18)
.L_18:
        /*002c*/ 	.word	0x00000000
        /*0030*/ 	.short	0x0004
        /*0032*/ 	.short	0x001c
        /*0034*/ 	.byte	0x00, 0xf0, 0x11, 0x00


	//----- nvinfo : EIATTR_KPARAM_INFO
	.align		4
.L_19:
        /*0038*/ 	.byte	0x04, 0x17
        /*003a*/ 	.short	(.L_21 - .L_20)
.L_20:
        /*003c*/ 	.word	0x00000000
        /*0040*/ 	.short	0x0003
        /*0042*/ 	.short	0x0018
        /*0044*/ 	.byte	0x00, 0xf0, 0x11, 0x00


	//----- nvinfo : EIATTR_KPARAM_INFO
	.align		4
.L_21:
        /*0048*/ 	.byte	0x04, 0x17
        /*004a*/ 	.short	(.L_23 - .L_22)
.L_22:
        /*004c*/ 	.word	0x00000000
        /*0050*/ 	.short	0x0002
        /*0052*/ 	.short	0x0010
        /*0054*/ 	.byte	0x00, 0xf5, 0x21, 0x00


	//----- nvinfo : EIATTR_KPARAM_INFO
	.align		4
.L_23:
        /*0058*/ 	.byte	0x04, 0x17
        /*005a*/ 	.short	(.L_25 - .L_24)
.L_24:
        /*005c*/ 	.word	0x00000000
        /*0060*/ 	.short	0x0001
        /*0062*/ 	.short	0x0008
        /*0064*/ 	.byte	0x00, 0xf5, 0x21, 0x00


	//----- nvinfo : EIATTR_KPARAM_INFO
	.align		4
.L_25:
        /*0068*/ 	.byte	0x04, 0x17
        /*006a*/ 	.short	(.L_27 - .L_26)
.L_26:
        /*006c*/ 	.word	0x00000000
        /*0070*/ 	.short	0x0000
        /*0072*/ 	.short	0x0000
        /*0074*/ 	.byte	0x00, 0xf5, 0x21, 0x00


	//----- nvinfo : EIATTR_SPARSE_MMA_MASK
	.align		4
.L_27:
        /*0078*/ 	.byte	0x03, 0x50
        /*007a*/ 	.short	0x0000


	//----- nvinfo : EIATTR_MAXREG_COUNT
	.align		4
        /*007c*/ 	.byte	0x03, 0x1b
        /*007e*/ 	.short	0x00ff


	//----- nvinfo : EIATTR_NUM_BARRIERS
	.align		4
        /*0080*/ 	.byte	0x02, 0x4c
        /*0082*/ 	.byte	0x01
	.zero		1


	//----- nvinfo : EIATTR_MERCURY_ISA_VERSION
	.align		4
        /*0084*/ 	.byte	0x03, 0x5f
        /*0086*/ 	.short	0x0101


	//----- nvinfo : EIATTR_VRC_CTA_INIT_COUNT
	.align		4
        /*0088*/ 	.byte	0x02, 0x4a
	.zero		1
	.zero		1


	//----- nvinfo : EIATTR_EXIT_INSTR_OFFSETS
	.align		4
        /*008c*/ 	.byte	0x04, 0x1c
        /*008e*/ 	.short	(.L_29 - .L_28)


	//   ....[0]....
.L_28:
        /*0090*/ 	.word	0x00000b00


	//   ....[1]....
        /*0094*/ 	.word	0x00000b50


	//----- nvinfo : EIATTR_CBANK_PARAM_SIZE
	.align		4
.L_29:
        /*0098*/ 	.byte	0x03, 0x19
        /*009a*/ 	.short	0x0028


	//----- nvinfo : EIATTR_PARAM_CBANK
	.align		4
        /*009c*/ 	.byte	0x04, 0x0a
        /*009e*/ 	.short	(.L_31 - .L_30)
	.align		4
.L_30:
        /*00a0*/ 	.word	index@(.nv.constant0._Z17tiled_cuda_matmulPfPKfS1_jjjj)
        /*00a4*/ 	.short	0x0380
        /*00a6*/ 	.short	0x0028


	//----- nvinfo : EIATTR_SW_WAR
	.align		4
.L_31:
        /*00a8*/ 	.byte	0x04, 0x36
        /*00aa*/ 	.short	(.L_33 - .L_32)
.L_32:
        /*00ac*/ 	.word	0x00000008
.L_33:


//--------------------- .nv.info._Z17naive_cuda_matmulPfPKfS1_jjj --------------------------
	.section	.nv.info._Z17naive_cuda_matmulPfPKfS1_jjj,"",@"SHT_CUDA_INFO"
	.sectionflags	@""
	.align	4


	//----- nvinfo : EIATTR_CUDA_API_VERSION
	.align		4
        /*0000*/ 	.byte	0x04, 0x37
        /*0002*/ 	.short	(.L_35 - .L_34)
.L_34:
        /*0004*/ 	.word	0x00000082


	//----- nvinfo : EIATTR_KPARAM_INFO
	.align		4
.L_35:
        /*0008*/ 	.byte	0x04, 0x17
        /*000a*/ 	.short	(.L_37 - .L_36)
.L_36:
        /*000c*/ 	.word	0x00000000
        /*0010*/ 	.short	0x0005
        /*0012*/ 	.short	0x0020
        /*0014*/ 	.byte	0x00, 0xf0, 0x11, 0x00


	//----- nvinfo : EIATTR_KPARAM_INFO
	.align		4
.L_37:
        /*0018*/ 	.byte	0x04, 0x17
        /*001a*/ 	.short	(.L_39 - .L_38)
.L_38:
        /*001c*/ 	.word	0x00000000
        /*0020*/ 	.short	0x0004
        /*0022*/ 	.short	0x001c
        /*0024*/ 	.byte	0x00, 0xf0, 0x11, 0x00


	//----- nvinfo : EIATTR_KPARAM_INFO
	.align		4
.L_39:
        /*0028*/ 	.byte	0x04, 0x17
        /*002a*/ 	.short	(.L_41 - .L_40)
.L_40:
        /*002c*/ 	.word	0x00000000
        /*0030*/ 	.short	0x0003
        /*0032*/ 	.short	0x0018
        /*0034*/ 	.byte	0x00, 0xf0, 0x11, 0x00


	//----- nvinfo : EIATTR_KPARAM_INFO
	.align		4
.L_41:
        /*0038*/ 	.byte	0x04, 0x17
        /*003a*/ 	.short	(.L_43 - .L_42)
.L_42:
        /*003c*/ 	.word	0x00000000
        /*0040*/ 	.short	0x0002
        /*0042*/ 	.short	0x0010
        /*0044*/ 	.byte	0x00, 0xf5, 0x21, 0x00


	//----- nvinfo : EIATTR_KPARAM_INFO
	.align		4
.L_43:
        /*0048*/ 	.byte	0x04, 0x17
        /*004a*/ 	.short	(.L_45 - .L_44)
.L_44:
        /*004c*/ 	.word	0x00000000
        /*0050*/ 	.short	0x0001
        /*0052*/ 	.short	0x0008
        /*0054*/ 	.byte	0x00, 0xf5, 0x21, 0x00


	//----- nvinfo : EIATTR_KPARAM_INFO
	.align		4
.L_45:
        /*0058*/ 	.byte	0x04, 0x17
        /*005a*/ 	.short	(.L_47 - .L_46)
.L_46:
        /*005c*/ 	.word	0x00000000
        /*0060*/ 	.short	0x0000
        /*0062*/ 	.short	0x0000
        /*0064*/ 	.byte	0x00, 0xf5, 0x21, 0x00


	//----- nvinfo : EIATTR_SPARSE_MMA_MASK
	.align		4
.L_47:
        /*0068*/ 	.byte	0x03, 0x50
        /*006a*/ 	.short	0x0000


	//----- nvinfo : EIATTR_MAXREG_COUNT
	.align		4
        /*006c*/ 	.byte	0x03, 0x1b
        /*006e*/ 	.short	0x00ff


	//----- nvinfo : EIATTR_MERCURY_ISA_VERSION
	.align		4
        /*0070*/ 	.byte	0x03, 0x5f
        /*0072*/ 	.short	0x0101


	//----- nvinfo : EIATTR_VRC_CTA_INIT_COUNT
	.align		4
        /*0074*/ 	.byte	0x02, 0x4a
	.zero		1
	.zero		1


	//----- nvinfo : EIATTR_EXIT_INSTR_OFFSETS
	.align		4
        /*0078*/ 	.byte	0x04, 0x1c
        /*007a*/ 	.short	(.L_49 - .L_48)


	//   ....[0]....
.L_48:
        /*007c*/ 	.word	0x000000e0


	//   ....[1]....
        /*0080*/ 	.word	0x00000a90


	//----- nvinfo : EIATTR_CBANK_PARAM_SIZE
	.align		4
.L_49:
        /*0084*/ 	.byte	0x03, 0x19
        /*0086*/ 	.short	0x0024


	//----- nvinfo : EIATTR_PARAM_CBANK
	.align		4
        /*0088*/ 	.byte	0x04, 0x0a
        /*008a*/ 	.short	(.L_51 - .L_50)
	.align		4
.L_50:
        /*008c*/ 	.word	index@(.nv.constant0._Z17naive_cuda_matmulPfPKfS1_jjj)
        /*0090*/ 	.short	0x0380
        /*0092*/ 	.short	0x0024


	//----- nvinfo : EIATTR_SW_WAR
	.align		4
.L_51:
        /*0094*/ 	.byte	0x04, 0x36
        /*0096*/ 	.short	(.L_53 - .L_52)
.L_52:
        /*0098*/ 	.word	0x00000008
.L_53:


//--------------------- .nv.callgraph             --------------------------
	.section	.nv.callgraph,"",@"SHT_CUDA_CALLGRAPH"
	.align	4
	.sectionentsize	8
	.align		4
        /*0000*/ 	.word	0x00000000
	.align		4
        /*0004*/ 	.word	0xffffffff
	.align		4
        /*0008*/ 	.word	0x00000000
	.align		4
        /*000c*/ 	.word	0xfffffffe
	.align		4
        /*0010*/ 	.word	0x00000000
	.align		4
        /*0014*/ 	.word	0xfffffffd
	.align		4
        /*0018*/ 	.word	0x00000000
	.align		4
        /*001c*/ 	.word	0xfffffffc


//--------------------- .text._Z17tiled_cuda_matmulPfPKfS1_jjjj --------------------------
	.section	.text._Z17tiled_cuda_matmulPfPKfS1_jjjj,"ax",@progbits
	.align	128
        .global         _Z17tiled_cuda_matmulPfPKfS1_jjjj
        .type           _Z17tiled_cuda_matmulPfPKfS1_jjjj,@function
        .size           _Z17tiled_cuda_matmulPfPKfS1_jjjj,(.L_x_13 - _Z17tiled_cuda_matmulPfPKfS1_jjjj)
        .other          _Z17tiled_cuda_matmulPfPKfS1_jjjj,@"STO_CUDA_ENTRY STV_DEFAULT"
_Z17tiled_cuda_matmulPfPKfS1_jjjj:
.text._Z17tiled_cuda_matmulPfPKfS1_jjjj:
[----:B------:R-:W-:Y:S01]  /*0000*/  LDC R1, c[0x0][0x37c] ;  /* 0x0000df00ff017b82 */ /* 0x000fe20000000800 */
[----:B------:R-:W0:Y:S07]  /*0010*/  LDCU UR4, c[0x0][0x39c] ;  /* 0x00007380ff0477ac */ /* 0x000e2e0008000800 */
[----:B------:R-:W1:Y:S01]  /*0020*/  LDC R13, c[0x0][0x3a4] ;  /* 0x0000e900ff0d7b82 */ /* 0x000e620000000800 */
[----:B------:R-:W2:Y:S01]  /*0030*/  S2R R0, SR_TID.Y ;  /* 0x0000000000007919 */ /* 0x000ea20000002200 */
[----:B------:R-:W-:Y:S01]  /*0040*/  IMAD.MOV.U32 R16, RZ, RZ, RZ ;  /* 0x000000ffff107224 */ /* 0x000fe200078e00ff */
[----:B------:R-:W3:Y:S01]  /*0050*/  LDCU.64 UR6, c[0x0][0x358] ;  /* 0x00006b00ff0677ac */ /* 0x000ee20008000a00 */
[----:B------:R-:W4:Y:S04]  /*0060*/  S2R R6, SR_TID.X ;  /* 0x0000000000067919 */ /* 0x000f280000002100 */
[----:B------:R-:W2:Y:S08]  /*0070*/  S2UR UR5, SR_CTAID.Y ;  /* 0x00000000000579c3 */ /* 0x000eb00000002600 */
[----:B------:R-:W4:Y:S01]  /*0080*/  S2UR UR8, SR_CTAID.X ;  /* 0x00000000000879c3 */ /* 0x000f220000002500 */
[----:B0-----:R-:W-:-:S06]  /*0090*/  UIADD3 UR4, UPT, UPT, UR4, -0x1, URZ ;  /* 0xffffffff04047890 */ /* 0x001fcc000fffe0ff */
[----:B-1----:R-:W-:-:S04]  /*00a0*/  IADD3 R4, PT, PT, R13, UR4, RZ ;  /* 0x000000040d047c10 */ /* 0x002fc8000fffe0ff */
[----:B------:R-:W-:Y:S01]  /*00b0*/  ISETP.GE.U32.AND P0, PT, R4, UR4, PT ;  /* 0x0000000404007c0c */ /* 0x000fe2000bf06070 */
[C---:B--2---:R-:W-:Y:S02]  /*00c0*/  IMAD R7, R13.reuse, UR5, R0 ;  /* 0x000000050d077c24 */ /* 0x044fe4000f8e0200 */
[----:B----4-:R-:W-:-:S10]  /*00d0*/  IMAD R8, R13, UR8, R6 ;  /* 0x000000080d087c24 */ /* 0x010fd4000f8e0206 */
[----:B---3--:R-:W-:Y:S05]  /*00e0*/  @!P0 BRA `(.L_x_0) ;  /* 0x0000000800748947 */ /* 0x008fea0003800000 */
[----:B------:R-:W0:Y:S01]  /*00f0*/  I2F.U32.RP R5, R13 ;  /* 0x0000000d00057306 */ /* 0x000e220000209000 */
[----:B------:R-:W1:Y:S01]  /*0100*/  S2UR UR5, SR_CgaCtaId ;  /* 0x00000000000579c3 */ /* 0x000e620000008800 */
[----:B------:R-:W-:Y:S01]  /*0110*/  ISETP.NE.U32.AND P2, PT, R13, RZ, PT ;  /* 0x000000ff0d00720c */ /* 0x000fe20003f45070 */
[----:B------:R-:W-:Y:S01]  /*0120*/  IMAD R11, R0, R13, RZ ;  /* 0x0000000d000b7224 */ /* 0x000fe200078e02ff */
[----:B------:R-:W-:Y:S01]  /*0130*/  UMOV UR4, 0x400 ;  /* 0x0000040000047882 */ /* 0x000fe20000000000 */
[----:B------:R-:W-:-:S03]  /*0140*/  MOV R16, RZ ;  /* 0x000000ff00107202 */ /* 0x000fc60000000f00 */
[----:B0-----:R-:W0:Y:S01]  /*0150*/  MUFU.RCP R5, R5 ;  /* 0x0000000500057308 */ /* 0x001e220000001000 */
[----:B-1----:R-:W-:-:S03]  /*0160*/  ULEA UR5, UR5, UR4, 0x18 ;  /* 0x0000000405057291 */ /* 0x002fc6000f8ec0ff */
[----:B------:R-:W-:Y:S01]  /*0170*/  UMOV UR4, URZ ;  /* 0x000000ff00047c82 */ /* 0x000fe20008000000 */
[----:B0-----:R-:W-:-:S04]  /*0180*/  IADD3 R2, PT, PT, R5, 0xffffffe, RZ ;  /* 0x0ffffffe05027810 */ /* 0x001fc80007ffe0ff */
[----:B------:R0:W1:Y:S02]  /*0190*/  F2I.FTZ.U32.TRUNC.NTZ R3, R2 ;  /* 0x0000000200037305 */ /* 0x000064000021f000 */
[----:B0-----:R-:W-:Y:S02]  /*01a0*/  HFMA2 R2, -RZ, RZ, 0, 0 ;  /* 0x00000000ff027431 */ /* 0x001fe400000001ff */
[----:B-1----:R-:W-:-:S04]  /*01b0*/  IMAD.MOV R10, RZ, RZ, -R3 ;  /* 0x000000ffff0a7224 */ /* 0x002fc800078e0a03 */
[----:B------:R-:W-:Y:S01]  /*01c0*/  IMAD R9, R10, R13, RZ ;  /* 0x0000000d0a097224 */ /* 0x000fe200078e02ff */
[----:B------:R-:W-:-:S03]  /*01d0*/  VIMNMX.U32 R10, PT, PT, R13, 0x1, !PT ;  /* 0x000000010d0a7848 */ /* 0x000fc60007fe0000 */
[----:B------:R-:W-:Y:S01]  /*01e0*/  IMAD.HI.U32 R3, R3, R9, R2 ;  /* 0x0000000903037227 */ /* 0x000fe200078e0002 */
[C---:B------:R-:W-:Y:S02]  /*01f0*/  LOP3.LUT R12, R10.reuse, 0xfffffff8, RZ, 0xc0, !PT ;  /* 0xfffffff80a0c7812 */ /* 0x040fe400078ec0ff */
[C---:B------:R-:W-:Y:S01]  /*0200*/  LOP3.LUT R19, R10.reuse, 0x7, RZ, 0xc0, !PT ;  /* 0x000000070a137812 */ /* 0x040fe200078ec0ff */
[----:B------:R-:W-:Y:S01]  /*0210*/  IMAD R2, R13, R13, RZ ;  /* 0x0000000d0d027224 */ /* 0x000fe200078e02ff */
[----:B------:R-:W-:Y:S01]  /*0220*/  LOP3.LUT R20, R10, 0x3, RZ, 0xc0, !PT ;  /* 0x000000030a147812 */ /* 0x000fe200078ec0ff */
[----:B------:R-:W-:-:S04]  /*0230*/  IMAD.HI.U32 R9, R3, R4, RZ ;  /* 0x0000000403097227 */ /* 0x000fc800078e00ff */
[----:B------:R-:W-:Y:S02]  /*0240*/  IMAD.MOV R3, RZ, RZ, -R9 ;  /* 0x000000ffff037224 */ /* 0x000fe400078e0a09 */
[----:B------:R-:W-:Y:S02]  /*0250*/  IMAD.MOV R14, RZ, RZ, -R12 ;  /* 0x000000ffff0e7224 */ /* 0x000fe400078e0a0c */
[----:B------:R-:W-:-:S05]  /*0260*/  IMAD R4, R13, R3, R4 ;  /* 0x000000030d047224 */ /* 0x000fca00078e0204 */
[----:B------:R-:W-:-:S13]  /*0270*/  ISETP.GE.U32.AND P0, PT, R4, R13, PT ;  /* 0x0000000d0400720c */ /* 0x000fda0003f06070 */
[----:B------:R-:W-:Y:S01]  /*0280*/  @P0 IADD3 R4, PT, PT, R4, -R13, RZ ;  /* 0x8000000d04040210 */ /* 0x000fe20007ffe0ff */
[----:B------:R-:W-:-:S03]  /*0290*/  @P0 VIADD R9, R9, 0x1 ;  /* 0x0000000109090836 */ /* 0x000fc60000000000 */
[----:B------:R-:W-:-:S13]  /*02a0*/  ISETP.GE.U32.AND P1, PT, R4, R13, PT ;  /* 0x0000000d0400720c */ /* 0x000fda0003f26070 */
[----:B------:R-:W-:Y:S02]  /*02b0*/  @P1 IADD3 R9, PT, PT, R9, 0x1, RZ ;  /* 0x0000000109091810 */ /* 0x000fe40007ffe0ff */
[----:B------:R-:W-:Y:S01]  /*02c0*/  @!P2 LOP3.LUT R9, RZ, R13, RZ, 0x33, !PT ;  /* 0x0000000dff09a212 */ /* 0x000fe200078e33ff */
[----:B------:R-:W-:-:S04]  /*02d0*/  IMAD.SHL.U32 R13, R2, 0x4, RZ ;  /* 0x00000004020d7824 */ /* 0x000fc800078e00ff */
[----:B------:R-:W-:Y:S01]  /*02e0*/  IMAD R15, R6, 0x4, R13 ;  /* 0x00000004060f7824 */ /* 0x000fe200078e020d */
[----:B------:R-:W-:-:S04]  /*02f0*/  IADD3 R13, PT, PT, R13, UR5, RZ ;  /* 0x000000050d0d7c10 */ /* 0x000fc8000fffe0ff */
[----:B------:R-:W-:-:S07]  /*0300*/  IADD3 R15, PT, PT, R15, UR5, RZ ;  /* 0x000000050f0f7c10 */ /* 0x000fce000fffe0ff */
.L_x_6:
[----:B0-----:R-:W0:Y:S01]  /*0310*/  LDC R17, c[0x0][0x3a4] ;  /* 0x0000e900ff117b82 */ /* 0x001e220000000800 */
[----:B------:R-:W1:Y:S01]  /*0320*/  LDCU.64 UR8, c[0x0][0x398] ;  /* 0x00007300ff0877ac */ /* 0x000e620008000a00 */
[----:B------:R-:W2:Y:S01]  /*0330*/  LDCU UR10, c[0x0][0x3a0] ;  /* 0x00007400ff0a77ac */ /* 0x000ea20008000800 */
[C---:B0-----:R-:W-:Y:S02]  /*0340*/  IMAD R23, R17.reuse, UR4, R0 ;  /* 0x0000000411177c24 */ /* 0x041fe4000f8e0200 */
[----:B------:R-:W-:-:S03]  /*0350*/  IMAD R18, R17, UR4, R6 ;  /* 0x0000000411127c24 */ /* 0x000fc6000f8e0206 */
[----:B-1----:R-:W-:Y:S02]  /*0360*/  ISETP.GE.U32.AND P1, PT, R23, UR9, PT ;  /* 0x0000000917007c0c */ /* 0x002fe4000bf26070 */
[----:B------:R-:W-:Y:S02]  /*0370*/  ISETP.GE.U32.AND P0, PT, R18, UR9, PT ;  /* 0x0000000912007c0c */ /* 0x000fe4000bf06070 */
[----:B--2---:R-:W-:Y:S02]  /*0380*/  ISETP.GE.U32.OR P1, PT, R8, UR10, P1 ;  /* 0x0000000a08007c0c */ /* 0x004fe40008f26470 */
[----:B------:R-:W-:-:S11]  /*0390*/  ISETP.GE.U32.OR P0, PT, R7, UR8, P0 ;  /* 0x0000000807007c0c */ /* 0x000fd60008706470 */
[----:B------:R-:W0:Y:S01]  /*03a0*/  @!P1 LDC.64 R2, c[0x0][0x390] ;  /* 0x0000e400ff029b82 */ /* 0x000e220000000a00 */
[----:B------:R-:W-:Y:S02]  /*03b0*/  @!P1 IMAD R23, R23, UR10, R8 ;  /* 0x0000000a17179c24 */ /* 0x000fe4000f8e0208 */
[----:B------:R-:W-:Y:S02]  /*03c0*/  @!P0 IMAD R21, R7, UR9, R18 ;  /* 0x0000000907158c24 */ /* 0x000fe4000f8e0212 */
[----:B------:R-:W-:-:S03]  /*03d0*/  IMAD.MOV.U32 R18, RZ, RZ, RZ ;  /* 0x000000ffff127224 */ /* 0x000fc600078e00ff */
[----:B------:R-:W1:Y:S01]  /*03e0*/  @!P0 LDC.64 R4, c[0x0][0x388] ;  /* 0x0000e200ff048b82 */ /* 0x000e620000000a00 */
[----:B0-----:R-:W-:Y:S01]  /*03f0*/  @!P1 IMAD.WIDE.U32 R2, R23, 0x4, R2 ;  /* 0x0000000417029825 */ /* 0x001fe200078e0002 */
[----:B------:R-:W-:-:S06]  /*0400*/  MOV R23, RZ ;  /* 0x000000ff00177202 */ /* 0x000fcc0000000f00 */
[----:B------:R-:W2:Y:S01]  /*0410*/  @!P1 LDG.E R23, desc[UR6][R2.64] ;  /* 0x0000000602179981 */ /* 0x000ea2000c1e1900 */
[----:B-1----:R-:W-:-:S05]  /*0420*/  @!P0 IMAD.WIDE.U32 R4, R21, 0x4, R4 ;  /* 0x0000000415048825 */ /* 0x002fca00078e0004 */
[----:B------:R0:W3:Y:S01]  /*0430*/  @!P0 LDG.E R18, desc[UR6][R4.64] ;  /* 0x0000000604128981 */ /* 0x0000e2000c1e1900 */
[----:B------:R-:W-:Y:S01]  /*0440*/  IMAD.IADD R22, R11, 0x1, R6 ;  /* 0x000000010b167824 */ /* 0x000fe200078e0206 */
[----:B------:R-:W-:Y:S01]  /*0450*/  ISETP.GE.U32.AND P1, PT, R17, 0x8, PT ;  /* 0x000000081100780c */ /* 0x000fe20003f26070 */
[----:B------:R-:W-:-:S03]  /*0460*/  UIADD3 UR4, UPT, UPT, UR4, 0x1, URZ ;  /* 0x0000000104047890 */ /* 0x000fc6000fffe0ff */
[C---:B------:R-:W-:Y:S02]  /*0470*/  LEA R21, R22.reuse, UR5, 0x2 ;  /* 0x0000000516157c11 */ /* 0x040fe4000f8e10ff */
[----:B------:R-:W-:Y:S02]  /*0480*/  LEA R22, R22, R13, 0x2 ;  /* 0x0000000d16167211 */ /* 0x000fe400078e10ff */
[----:B------:R-:W-:Y:S01]  /*0490*/  ISETP.LE.U32.AND P0, PT, R9, UR4, PT ;  /* 0x0000000409007c0c */ /* 0x000fe2000bf03070 */
[----:B0-----:R-:W-:Y:S01]  /*04a0*/  IMAD.MOV.U32 R4, RZ, RZ, RZ ;  /* 0x000000ffff047224 */ /* 0x001fe200078e00ff */
[----:B---3--:R0:W-:Y:S04]  /*04b0*/  STS [R21], R18 ;  /* 0x0000001215007388 */ /* 0x0081e80000000800 */
[----:B--2---:R0:W-:Y:S01]  /*04c0*/  STS [R22], R23 ;  /* 0x0000001716007388 */ /* 0x0041e20000000800 */
[----:B------:R-:W-:Y:S06]  /*04d0*/  BAR.SYNC.DEFER_BLOCKING 0x0 ;  /* 0x0000000000007b1d */ /* 0x000fec0000010000 */
[----:B------:R-:W-:Y:S05]  /*04e0*/  @!P1 BRA `(.L_x_1) ;  /* 0x0000000000a49947 */ /* 0x000fea0003800000 */
[----:B------:R-:W-:Y:S01]  /*04f0*/  LEA R4, R11, UR5, 0x2 ;  /* 0x000000050b047c11 */ /* 0x000fe2000f8e10ff */
[----:B------:R-:W-:Y:S01]  /*0500*/  IMAD.MOV.U32 R3, RZ, RZ, R14 ;  /* 0x000000ffff037224 */ /* 0x000fe200078e000e */
[----:B------:R-:W-:Y:S02]  /*0510*/  MOV R2, R15 ;  /* 0x0000000f00027202 */ /* 0x000fe40000000f00 */
[----:B------:R-:W-:-:S07]  /*0520*/  IADD3 R4, PT, PT, R4, 0x10, RZ ;  /* 0x0000001004047810 */ /* 0x000fce0007ffe0ff */
.L_x_2:
[----:B0-----:R-:W-:Y:S01]  /*0530*/  LDS R21, [R4+-0x10] ;  /* 0xfffff00004157984 */ /* 0x001fe20000000800 */
[----:B------:R-:W-:Y:S01]  /*0540*/  IMAD R24, R17, 0x4, R2 ;  /* 0x0000000411187824 */ /* 0x000fe200078e0202 */
[----:B------:R-:W-:Y:S02]  /*0550*/  IADD3 R3, PT, PT, R3, 0x8, RZ ;  /* 0x0000000803037810 */ /* 0x000fe40007ffe0ff */
[----:B------:R0:W1:Y:S02]  /*0560*/  LDS R22, [R2] ;  /* 0x0000000002167984 */ /* 0x0000640000000800 */
[----:B------:R-:W-:Y:S02]  /*0570*/  LEA R26, R17, R24, 0x2 ;  /* 0x00000018111a7211 */ /* 0x000fe400078e10ff */
[----:B------:R-:W-:Y:S01]  /*0580*/  LDS R5, [R4+-0xc] ;  /* 0xfffff40004057984 */ /* 0x000fe20000000800 */
[----:B------:R-:W-:Y:S02]  /*0590*/  ISETP.NE.AND P1, PT, R3, RZ, PT ;  /* 0x000000ff0300720c */ /* 0x000fe40003f25270 */
[C---:B------:R-:W-:Y:S01]  /*05a0*/  IMAD R28, R17.reuse, 0x4, R26 ;  /* 0x00000004111c7824 */ /* 0x040fe200078e021a */
[----:B------:R-:W2:Y:S01]  /*05b0*/  LDS R24, [R24] ;  /* 0x0000000018187984 */ /* 0x000ea20000000800 */
[----:B0-----:R-:W-:-:S03]  /*05c0*/  LEA R2, R17, R2, 0x5 ;  /* 0x0000000211027211 */ /* 0x001fc600078e28ff */
[----:B------:R0:W-:Y:S01]  /*05d0*/  LDS R18, [R26] ;  /* 0x000000001a127984 */ /* 0x0001e20000000800 */
[----:B------:R-:W-:-:S03]  /*05e0*/  LEA R25, R17, R28, 0x2 ;  /* 0x0000001c11197211 */ /* 0x000fc600078e10ff */
[----:B------:R-:W3:Y:S02]  /*05f0*/  LDS R23, [R4+-0x8] ;  /* 0xfffff80004177984 */ /* 0x000ee40000000800 */
[----:B------:R-:W-:-:S05]  /*0600*/  IMAD R27, R17, 0x4, R25 ;  /* 0x00000004111b7824 */ /* 0x000fca00078e0219 */
[----:B0-----:R-:W-:Y:S02]  /*0610*/  LEA R26, R17, R27, 0x2 ;  /* 0x0000001b111a7211 */ /* 0x001fe400078e10ff */
[----:B------:R-:W-:Y:S01]  /*0620*/  LDS R27, [R27] ;  /* 0x000000001b1b7984 */ /* 0x000fe20000000800 */
[----:B-1----:R-:W-:-:S03]  /*0630*/  FFMA R22, R21, R22, R16 ;  /* 0x0000001615167223 */ /* 0x002fc60000000010 */
[----:B------:R-:W-:Y:S04]  /*0640*/  LDS R16, [R4+-0x4] ;  /* 0xfffffc0004107984 */ /* 0x000fe80000000800 */
[----:B------:R-:W0:Y:S01]  /*0650*/  LDS R21, [R28] ;  /* 0x000000001c157984 */ /* 0x000e220000000800 */
[----:B--2---:R-:W-:-:S03]  /*0660*/  FFMA R22, R5, R24, R22 ;  /* 0x0000001805167223 */ /* 0x004fc60000000016 */
[----:B------:R-:W-:Y:S04]  /*0670*/  LDS R5, [R4] ;  /* 0x0000000004057984 */ /* 0x000fe80000000800 */
[----:B------:R-:W-:Y:S01]  /*0680*/  LDS R24, [R4+0x8] ;  /* 0x0000080004187984 */ /* 0x000fe20000000800 */
[----:B---3--:R-:W-:-:S03]  /*0690*/  FFMA R23, R23, R18, R22 ;  /* 0x0000001217177223 */ /* 0x008fc60000000016 */
[----:B------:R-:W1:Y:S04]  /*06a0*/  LDS R18, [R25] ;  /* 0x0000000019127984 */ /* 0x000e680000000800 */
[----:B------:R-:W-:Y:S01]  /*06b0*/  LDS R28, [R4+0xc] ;  /* 0x00000c00041c7984 */ /* 0x000fe20000000800 */
[----:B0-----:R-:W-:Y:S01]  /*06c0*/  FFMA R22, R16, R21, R23 ;  /* 0x0000001510167223 */ /* 0x001fe20000000017 */
[----:B------:R-:W-:Y:S02]  /*06d0*/  IMAD R21, R17, 0x4, R26 ;  /* 0x0000000411157824 */ /* 0x000fe400078e021a */
[----:B------:R0:W2:Y:S04]  /*06e0*/  LDS R16, [R4+0x4] ;  /* 0x0000040004107984 */ /* 0x0000a80000000800 */
[----:B------:R-:W3:Y:S04]  /*06f0*/  LDS R26, [R26] ;  /* 0x000000001a1a7984 */ /* 0x000ee80000000800 */
[----:B------:R-:W4:Y:S01]  /*0700*/  LDS R21, [R21] ;  /* 0x0000000015157984 */ /* 0x000f220000000800 */
[----:B0-----:R-:W-:-:S02]  /*0710*/  VIADD R4, R4, 0x20 ;  /* 0x0000002004047836 */ /* 0x001fc40000000000 */
[----:B-1----:R-:W-:-:S04]  /*0720*/  FFMA R5, R5, R18, R22 ;  /* 0x0000001205057223 */ /* 0x002fc80000000016 */
[----:B--2---:R-:W-:-:S04]  /*0730*/  FFMA R5, R16, R27, R5 ;  /* 0x0000001b10057223 */ /* 0x004fc80000000005 */
[----:B---3--:R-:W-:-:S04]  /*0740*/  FFMA R5, R24, R26, R5 ;  /* 0x0000001a18057223 */ /* 0x008fc80000000005 */
[----:B----4-:R-:W-:Y:S01]  /*0750*/  FFMA R16, R28, R21, R5 ;  /* 0x000000151c107223 */ /* 0x010fe20000000005 */
[----:B------:R-:W-:Y:S06]  /*0760*/  @P1 BRA `(.L_x_2) ;  /* 0xfffffffc00701947 */ /* 0x000fec000383ffff */
[----:B------:R-:W-:-:S07]  /*0770*/  MOV R4, R12 ;  /* 0x0000000c00047202 */ /* 0x000fce0000000f00 */
.L_x_1:
[----:B------:R-:W-:-:S13]  /*0780*/  ISETP.NE.AND P1, PT, R19, RZ, PT ;  /* 0x000000ff1300720c */ /* 0x000fda0003f25270 */
[----:B------:R-:W-:Y:S05]  /*0790*/  @!P1 BRA `(.L_x_3) ;  /* 0x0000000000c09947 */ /* 0x000fea0003800000 */
[----:B------:R-:W-:Y:S02]  /*07a0*/  IADD3 R2, PT, PT, R19, -0x1, RZ ;  /* 0xffffffff13027810 */ /* 0x000fe40007ffe0ff */
[----:B------:R-:W-:Y:S02]  /*07b0*/  ISETP.NE.AND P2, PT, R20, RZ, PT ;  /* 0x000000ff1400720c */ /* 0x000fe40003f45270 */
[----:B------:R-:W-:-:S13]  /*07c0*/  ISETP.GE.U32.AND P1, PT, R2, 0x3, PT ;  /* 0x000000030200780c */ /* 0x000fda0003f26070 */
[----:B------:R-:W-:Y:S05]  /*07d0*/  @!P1 BRA `(.L_x_4) ;  /* 0x0000000000509947 */ /* 0x000fea0003800000 */
[C---:B0-----:R-:W-:Y:S02]  /*07e0*/  IMAD R18, R4.reuse, R17, R6 ;  /* 0x0000001104127224 */ /* 0x041fe400078e0206 */
[----:B------:R-:W-:Y:S01]  /*07f0*/  IMAD.IADD R2, R11, 0x1, R4 ;  /* 0x000000010b027824 */ /* 0x000fe200078e0204 */
[----:B------:R-:W-:Y:S02]  /*0800*/  IADD3 R4, PT, PT, R4, 0x4, RZ ;  /* 0x0000000404047810 */ /* 0x000fe40007ffe0ff */
[----:B------:R-:W-:Y:S02]  /*0810*/  LEA R18, R18, R13, 0x2 ;  /* 0x0000000d12127211 */ /* 0x000fe400078e10ff */
[----:B------:R-:W-:Y:S02]  /*0820*/  LEA R2, R2, UR5, 0x2 ;  /* 0x0000000502027c11 */ /* 0x000fe4000f8e10ff */
[C---:B------:R-:W-:Y:S01]  /*0830*/  LEA R24, R17.reuse, R18, 0x2 ;  /* 0x0000001211187211 */ /* 0x040fe200078e10ff */
[----:B------:R-:W-:Y:S04]  /*0840*/  LDS R5, [R18] ;  /* 0x0000000012057984 */ /* 0x000fe80000000800 */
[----:B------:R-:W0:Y:S01]  /*0850*/  LDS R3, [R2] ;  /* 0x0000000002037984 */ /* 0x000e220000000800 */
[----:B------:R-:W-:-:S03]  /*0860*/  IMAD R28, R17, 0x4, R24 ;  /* 0x00000004111c7824 */ /* 0x000fc600078e0218 */
[----:B------:R-:W-:Y:S02]  /*0870*/  LDS R22, [R2+0x4] ;  /* 0x0000040002167984 */ /* 0x000fe40000000800 */
[----:B------:R-:W-:Y:S02]  /*0880*/  LEA R23, R17, R28, 0x2 ;  /* 0x0000001c11177211 */ /* 0x000fe400078e10ff */
[----:B------:R-:W1:Y:S04]  /*0890*/  LDS R24, [R24] ;  /* 0x0000000018187984 */ /* 0x000e680000000800 */
[----:B------:R-:W-:Y:S04]  /*08a0*/  LDS R26, [R2+0x8] ;  /* 0x00000800021a7984 */ /* 0x000fe80000000800 */
[----:B------:R-:W2:Y:S04]  /*08b0*/  LDS R28, [R28] ;  /* 0x000000001c1c7984 */ /* 0x000ea80000000800 */
[----:B------:R-:W-:Y:S04]  /*08c0*/  LDS R21, [R2+0xc] ;  /* 0x00000c0002157984 */ /* 0x000fe80000000800 */
[----:B------:R-:W3:Y:S01]  /*08d0*/  LDS R23, [R23] ;  /* 0x0000000017177984 */ /* 0x000ee20000000800 */
[----:B0-----:R-:W-:-:S04]  /*08e0*/  FFMA R3, R3, R5, R16 ;  /* 0x0000000503037223 */ /* 0x001fc80000000010 */
[----:B-1----:R-:W-:-:S04]  /*08f0*/  FFMA R3, R22, R24, R3 ;  /* 0x0000001816037223 */ /* 0x002fc80000000003 */
[----:B--2---:R-:W-:-:S04]  /*0900*/  FFMA R3, R26, R28, R3 ;  /* 0x0000001c1a037223 */ /* 0x004fc80000000003 */
[----:B---3--:R-:W-:-:S07]  /*0910*/  FFMA R16, R21, R23, R3 ;  /* 0x0000001715107223 */ /* 0x008fce0000000003 */
.L_x_4:
[----:B------:R-:W-:Y:S05]  /*0920*/  @!P2 BRA `(.L_x_3) ;  /* 0x00000000005ca947 */ /* 0x000fea0003800000 */
[----:B------:R-:W-:Y:S02]  /*0930*/  ISETP.NE.AND P1, PT, R20, 0x1, PT ;  /* 0x000000011400780c */ /* 0x000fe40003f25270 */
[----:B------:R-:W-:-:S11]  /*0940*/  LOP3.LUT P2, RZ, R10, 0x1, RZ, 0xc0, !PT ;  /* 0x000000010aff7812 */ /* 0x000fd6000784c0ff */
[----:B------:R-:W-:Y:S05]  /*0950*/  @!P1 BRA `(.L_x_5) ;  /* 0x0000000000309947 */ /* 0x000fea0003800000 */
[C---:B0-----:R-:W-:Y:S02]  /*0960*/  IMAD R18, R4.reuse, R17, R6 ;  /* 0x0000001104127224 */ /* 0x041fe400078e0206 */
[----:B------:R-:W-:Y:S02]  /*0970*/  IMAD.IADD R2, R11, 0x1, R4 ;  /* 0x000000010b027824 */ /* 0x000fe400078e0204 */
[----:B------:R-:W-:Y:S01]  /*0980*/  VIADD R4, R4, 0x2 ;  /* 0x0000000204047836 */ /* 0x000fe20000000000 */
[----:B------:R-:W-:Y:S02]  /*0990*/  LEA R18, R18, R13, 0x2 ;  /* 0x0000000d12127211 */ /* 0x000fe400078e10ff */
[----:B------:R-:W-:Y:S02]  /*09a0*/  LEA R2, R2, UR5, 0x2 ;  /* 0x0000000502027c11 */ /* 0x000fe4000f8e10ff */
[----:B------:R-:W-:Y:S01]  /*09b0*/  LEA R21, R17, R18, 0x2 ;  /* 0x0000001211157211 */ /* 0x000fe200078e10ff */
[----:B------:R-:W-:Y:S04]  /*09c0*/  LDS R5, [R18] ;  /* 0x0000000012057984 */ /* 0x000fe80000000800 */
[----:B------:R-:W0:Y:S04]  /*09d0*/  LDS R3, [R2] ;  /* 0x0000000002037984 */ /* 0x000e280000000800 */
[----:B------:R-:W-:Y:S04]  /*09e0*/  LDS R22, [R2+0x4] ;  /* 0x0000040002167984 */ /* 0x000fe80000000800 */
[----:B------:R-:W1:Y:S01]  /*09f0*/  LDS R21, [R21] ;  /* 0x0000000015157984 */ /* 0x000e620000000800 */
[----:B0-----:R-:W-:-:S04]  /*0a00*/  FFMA R3, R3, R5, R16 ;  /* 0x0000000503037223 */ /* 0x001fc80000000010 */
[----:B-1----:R-:W-:-:S07]  /*0a10*/  FFMA R16, R22, R21, R3 ;  /* 0x0000001516107223 */ /* 0x002fce0000000003 */
.L_x_5:
[----:B------:R-:W-:Y:S05]  /*0a20*/  @!P2 BRA `(.L_x_3) ;  /* 0x00000000001ca947 */ /* 0x000fea0003800000 */
[----:B0-----:R-:W-:Y:S01]  /*0a30*/  IMAD R18, R4, R17, R6 ;  /* 0x0000001104127224 */ /* 0x001fe200078e0206 */
[----:B------:R-:W-:-:S04]  /*0a40*/  IADD3 R2, PT, PT, R11, R4, RZ ;  /* 0x000000040b027210 */ /* 0x000fc80007ffe0ff */
[----:B------:R-:W-:Y:S02]  /*0a50*/  LEA R18, R18, R13, 0x2 ;  /* 0x0000000d12127211 */ /* 0x000fe400078e10ff */
[----:B------:R-:W-:-:S04]  /*0a60*/  LEA R2, R2, UR5, 0x2 ;  /* 0x0000000502027c11 */ /* 0x000fc8000f8e10ff */
[----:B------:R-:W-:Y:S04]  /*0a70*/  LDS R18, [R18] ;  /* 0x0000000012127984 */ /* 0x000fe80000000800 */
[----:B------:R-:W0:Y:S02]  /*0a80*/  LDS R3, [R2] ;  /* 0x0000000002037984 */ /* 0x000e240000000800 */
[----:B0-----:R-:W-:-:S07]  /*0a90*/  FFMA R16, R3, R18, R16 ;  /* 0x0000001203107223 */ /* 0x001fce0000000010 */
.L_x_3:
[----:B------:R-:W-:Y:S06]  /*0aa0*/  BAR.SYNC.DEFER_BLOCKING 0x0 ;  /* 0x0000000000007b1d */ /* 0x000fec0000010000 */
[----:B------:R-:W-:Y:S05]  /*0ab0*/  @!P0 BRA `(.L_x_6) ;  /* 0xfffffff800148947 */ /* 0x000fea000383ffff */
.L_x_0:
[----:B------:R-:W1:Y:S01]  /*0ac0*/  LDCU UR4, c[0x0][0x3a0] ;  /* 0x00007400ff0477ac */ /* 0x000e620008000800 */
[----:B------:R-:W2:Y:S01]  /*0ad0*/  LDCU UR5, c[0x0][0x398] ;  /* 0x00007300ff0577ac */ /* 0x000ea20008000800 */
[----:B-1----:R-:W-:-:S04]  /*0ae0*/  ISETP.GE.U32.AND P0, PT, R8, UR4, PT ;  /* 0x0000000408007c0c */ /* 0x002fc8000bf06070 */
[----:B--2---:R-:W-:-:S13]  /*0af0*/  ISETP.GE.U32.OR P0, PT, R7, UR5, P0 ;  /* 0x0000000507007c0c */ /* 0x004fda0008706470 */
[----:B------:R-:W-:Y:S05]  /*0b00*/  @P0 EXIT ;  /* 0x000000000000094d */ /* 0x000fea0003800000 */
[----:B------:R-:W1:Y:S01]  /*0b10*/  LDC.64 R2, c[0x0][0x380] ;  /* 0x0000e000ff027b82 */ /* 0x000e620000000a00 */
[----:B------:R-:W-:-:S04]  /*0b20*/  IMAD R7, R7, UR4, R8 ;  /* 0x0000000407077c24 */ /* 0x000fc8000f8e0208 */
[----:B-1----:R-:W-:-:S05]  /*0b30*/  IMAD.WIDE.U32 R2, R7, 0x4, R2 ;  /* 0x0000000407027825 */ /* 0x002fca00078e0002 */
[----:B------:R-:W-:Y:S01]  /*0b40*/  STG.E desc[UR6][R2.64], R16 ;  /* 0x0000001002007986 */ /* 0x000fe2000c101906 */
[----:B------:R-:W-:Y:S05]  /*0b50*/  EXIT ;  /* 0x000000000000794d */ /* 0x000fea0003800000 */
.L_x_7:
[----:B------:R-:W-:-:S00]  /*0b60*/  BRA `(.L_x_7) ;  /* 0xfffffffc00fc7947 */ /* 0x000fc0000383ffff */
[----:B------:R-:W-:-:S00]  /*0b70*/  NOP ;  /* 0x0000000000007918 */ /* 0x000fc00000000000 */
        /* <DEDUP_REMOVED lines=8> */
.L_x_13:


//--------------------- .text._Z17naive_cuda_matmulPfPKfS1_jjj --------------------------
	.section	.text._Z17naive_cuda_matmulPfPKfS1_jjj,"ax",@progbits
	.align	128
        .global         _Z17naive_cuda_matmulPfPKfS1_jjj
        .type           _Z17naive_cuda_matmulPfPKfS1_jjj,@function
        .size           _Z17naive_cuda_matmulPfPKfS1_jjj,(.L_x_14 - _Z17naive_cuda_matmulPfPKfS1_jjj)
        .other          _Z17naive_cuda_matmulPfPKfS1_jjj,@"STO_CUDA_ENTRY STV_DEFAULT"
_Z17naive_cuda_matmulPfPKfS1_jjj:
.text._Z17naive_cuda_matmulPfPKfS1_jjj:
[----:B------:R-:W-:Y:S01]  /*0000*/  LDC R1, c[0x0][0x37c] ;  /* 0x0000df00ff017b82 */ /* 0x000fe20000000800 */
[----:B------:R-:W0:Y:S07]  /*0010*/  S2R R7, SR_TID.X ;  /* 0x0000000000077919 */ /* 0x000e2e0000002100 */
[----:B------:R-:W1:Y:S01]  /*0020*/  S2UR UR4, SR_CTAID.X ;  /* 0x00000000000479c3 */ /* 0x000e620000002500 */
[----:B------:R-:W2:Y:S01]  /*0030*/  LDCU UR7, c[0x0][0x398] ;  /* 0x00007300ff0777ac */ /* 0x000ea20008000800 */
[----:B------:R-:W3:Y:S06]  /*0040*/  S2R R5, SR_TID.Y ;  /* 0x0000000000057919 */ /* 0x000eec0000002200 */
[----:B------:R-:W3:Y:S01]  /*0050*/  LDC R2, c[0x0][0x364] ;  /* 0x0000d900ff027b82 */ /* 0x000ee20000000800 */
[----:B------:R-:W1:Y:S07]  /*0060*/  LDCU UR5, c[0x0][0x360] ;  /* 0x00006c00ff0577ac */ /* 0x000e6e0008000800 */
[----:B------:R-:W3:Y:S08]  /*0070*/  S2UR UR6, SR_CTAID.Y ;  /* 0x00000000000679c3 */ /* 0x000ef00000002600 */
[----:B------:R-:W4:Y:S01]  /*0080*/  LDC R0, c[0x0][0x3a0] ;  /* 0x0000e800ff007b82 */ /* 0x000f220000000800 */
[----:B-1----:R-:W-:-:S06]  /*0090*/  UIMAD UR4, UR4, UR5, URZ ;  /* 0x00000005040472a4 */ /* 0x002fcc000f8e02ff */
[----:B0-----:R-:W-:Y:S01]  /*00a0*/  IADD3 R3, PT, PT, R7, UR4, RZ ;  /* 0x0000000407037c10 */ /* 0x001fe2000fffe0ff */
[----:B---3--:R-:W-:-:S03]  /*00b0*/  IMAD R2, R2, UR6, R5 ;  /* 0x0000000602027c24 */ /* 0x008fc6000f8e0205 */
[----:B----4-:R-:W-:-:S04]  /*00c0*/  ISETP.GE.U32.AND P0, PT, R3, R0, PT ;  /* 0x000000000300720c */ /* 0x010fc80003f06070 */
[----:B--2---:R-:W-:-:S13]  /*00d0*/  ISETP.GE.U32.OR P0, PT, R2, UR7, P0 ;  /* 0x0000000702007c0c */ /* 0x004fda0008706470 */
[----:B------:R-:W-:Y:S05]  /*00e0*/  @P0 EXIT ;  /* 0x000000000000094d */ /* 0x000fea0003800000 */
[----:B------:R-:W0:Y:S01]  /*00f0*/  LDC R5, c[0x0][0x39c] ;  /* 0x0000e700ff057b82 */ /* 0x000e220000000800 */
[----:B------:R-:W1:Y:S01]  /*0100*/  LDCU.64 UR6, c[0x0][0x358] ;  /* 0x00006b00ff0677ac */ /* 0x000e620008000a00 */
[----:B------:R-:W-:Y:S01]  /*0110*/  HFMA2 R12, -RZ, RZ, 0, 0 ;  /* 0x00000000ff0c7431 */ /* 0x000fe200000001ff */
[----:B0-----:R-:W-:-:S13]  /*0120*/  ISETP.NE.AND P0, PT, R5, RZ, PT ;  /* 0x000000ff0500720c */ /* 0x001fda0003f05270 */
[----:B-1----:R-:W-:Y:S05]  /*0130*/  @!P0 BRA `(.L_x_8) ;  /* 0x0000000800448947 */ /* 0x002fea0003800000 */
[C---:B------:R-:W-:Y:S02]  /*0140*/  ISETP.GE.U32.AND P1, PT, R5.reuse, 0x8, PT ;  /* 0x000000080500780c */ /* 0x040fe40003f26070 */
[----:B------:R-:W-:Y:S02]  /*0150*/  LOP3.LUT R4, R5, 0x7, RZ, 0xc0, !PT ;  /* 0x0000000705047812 */ /* 0x000fe400078ec0ff */
[----:B------:R-:W-:Y:S02]  /*0160*/  MOV R12, RZ ;  /* 0x000000ff000c7202 */ /* 0x000fe40000000f00 */
[----:B------:R-:W-:Y:S02]  /*0170*/  ISETP.NE.AND P0, PT, R4, RZ, PT ;  /* 0x000000ff0400720c */ /* 0x000fe40003f05270 */
[----:B------:R-:W-:-:S05]  /*0180*/  MOV R6, RZ ;  /* 0x000000ff00067202 */ /* 0x000fca0000000f00 */
[----:B------:R-:W-:Y:S06]  /*0190*/  @!P1 BRA `(.L_x_9) ;  /* 0x0000000400249947 */ /* 0x000fec0003800000 */
[----:B------:R-:W-:Y:S01]  /*01a0*/  LOP3.LUT R6, R5, 0xfffffff8, RZ, 0xc0, !PT ;  /* 0xfffffff805067812 */ /* 0x000fe200078ec0ff */
[C---:B------:R-:W-:Y:S01]  /*01b0*/  IMAD R11, R0.reuse, 0x3, R3 ;  /* 0x00000003000b7824 */ /* 0x040fe200078e0203 */
[C---:B------:R-:W-:Y:S01]  /*01c0*/  IADD3 R7, PT, PT, R0.reuse, UR4, R7 ;  /* 0x0000000400077c10 */ /* 0x040fe2000fffe007 */
[C-C-:B------:R-:W-:Y:S01]  /*01d0*/  IMAD R15, R0.reuse, 0x5, R3.reuse ;  /* 0x00000005000f7824 */ /* 0x140fe200078e0203 */
[CC--:B------:R-:W-:Y:S01]  /*01e0*/  LEA R9, R0.reuse, R3.reuse, 0x1 ;  /* 0x0000000300097211 */ /* 0x0c0fe200078e08ff */
[C-C-:B------:R-:W-:Y:S01]  /*01f0*/  IMAD R25, R0.reuse, 0x6, R3.reuse ;  /* 0x0000000600197824 */ /* 0x140fe200078e0203 */
[C---:B------:R-:W-:Y:S01]  /*0200*/  LEA R13, R0.reuse, R3, 0x2 ;  /* 0x00000003000d7211 */ /* 0x040fe200078e10ff */
[----:B------:R-:W-:Y:S01]  /*0210*/  IMAD R27, R0, 0x7, R3 ;  /* 0x00000007001b7824 */ /* 0x000fe200078e0203 */
[----:B------:R-:W-:Y:S01]  /*0220*/  MOV R12, RZ ;  /* 0x000000ff000c7202 */ /* 0x000fe20000000f00 */
[----:B------:R-:W-:Y:S01]  /*0230*/  IMAD R8, R2, R5, 0x3 ;  /* 0x0000000302087424 */ /* 0x000fe200078e0205 */
[----:B------:R-:W-:-:S02]  /*0240*/  MOV R29, R3 ;  /* 0x00000003001d7202 */ /* 0x000fc40000000f00 */
[----:B------:R-:W-:-:S07]  /*0250*/  IADD3 R10, PT, PT, -R6, RZ, RZ ;  /* 0x000000ff060a7210 */ /* 0x000fce0007ffe1ff */
.L_x_10:
[----:B------:R-:W0:Y:S01]  /*0260*/  LDC.64 R20, c[0x0][0x388] ;  /* 0x0000e200ff147b82 */ /* 0x000e220000000a00 */
[----:B------:R-:W-:-:S07]  /*0270*/  IADD3 R23, PT, PT, R8, -0x3, RZ ;  /* 0xfffffffd08177810 */ /* 0x000fce0007ffe0ff */
[----:B------:R-:W1:Y:S01]  /*0280*/  LDC.64 R16, c[0x0][0x390] ;  /* 0x0000e400ff107b82 */ /* 0x000e620000000a00 */
[----:B0-----:R-:W-:-:S06]  /*0290*/  IMAD.WIDE.U32 R22, R23, 0x4, R20 ;  /* 0x0000000417167825 */ /* 0x001fcc00078e0014 */
[----:B------:R-:W2:Y:S01]  /*02a0*/  LDG.E R23, desc[UR6][R22.64] ;  /* 0x0000000616177981 */ /* 0x000ea2000c1e1900 */
[----:B-1----:R-:W-:-:S06]  /*02b0*/  IMAD.WIDE.U32 R18, R29, 0x4, R16 ;  /* 0x000000041d127825 */ /* 0x002fcc00078e0010 */
[----:B------:R-:W2:Y:S01]  /*02c0*/  LDG.E R18, desc[UR6][R18.64] ;  /* 0x0000000612127981 */ /* 0x000ea2000c1e1900 */
[C---:B------:R-:W-:Y:S02]  /*02d0*/  IADD3 R14, PT, PT, R8.reuse, -0x2, RZ ;  /* 0xfffffffe080e7810 */ /* 0x040fe40007ffe0ff */
[----:B------:R-:W-:Y:S01]  /*02e0*/  IADD3 R24, PT, PT, R8, -0x1, RZ ;  /* 0xffffffff08187810 */ /* 0x000fe20007ffe0ff */
[----:B--2---:R-:W-:Y:S02]  /*02f0*/  FFMA R12, R23, R18, R12 ;  /* 0x00000012170c7223 */ /* 0x004fe4000000000c */
[----:B------:R-:W-:-:S04]  /*0300*/  IMAD.WIDE.U32 R18, R14, 0x4, R20 ;  /* 0x000000040e127825 */ /* 0x000fc800078e0014 */
[----:B------:R-:W-:Y:S01]  /*0310*/  IMAD.WIDE.U32 R22, R7, 0x4, R16 ;  /* 0x0000000407167825 */ /* 0x000fe200078e0010 */
[----:B------:R0:W2:Y:S04]  /*0320*/  LDG.E R14, desc[UR6][R18.64] ;  /* 0x00000006120e7981 */ /* 0x0000a8000c1e1900 */
[----:B------:R1:W2:Y:S01]  /*0330*/  LDG.E R26, desc[UR6][R22.64] ;  /* 0x00000006161a7981 */ /* 0x0002a2000c1e1900 */
[----:B0-----:R-:W-:-:S04]  /*0340*/  IMAD.WIDE.U32 R18, R24, 0x4, R20 ;  /* 0x0000000418127825 */ /* 0x001fc800078e0014 */
[----:B-1----:R-:W-:Y:S01]  /*0350*/  IMAD.WIDE.U32 R22, R9, 0x4, R16 ;  /* 0x0000000409167825 */ /* 0x002fe200078e0010 */
[----:B------:R0:W3:Y:S04]  /*0360*/  LDG.E R24, desc[UR6][R18.64] ;  /* 0x0000000612187981 */ /* 0x0000e8000c1e1900 */
[----:B------:R1:W3:Y:S01]  /*0370*/  LDG.E R28, desc[UR6][R22.64] ;  /* 0x00000006161c7981 */ /* 0x0002e2000c1e1900 */
[----:B0-----:R-:W-:-:S04]  /*0380*/  IMAD.WIDE.U32 R18, R8, 0x4, R20 ;  /* 0x0000000408127825 */ /* 0x001fc800078e0014 */
[----:B-1----:R-:W-:-:S04]  /*0390*/  IMAD.WIDE.U32 R22, R11, 0x4, R16 ;  /* 0x000000040b167825 */ /* 0x002fc800078e0010 */
[----:B--2---:R-:W-:Y:S02]  /*03a0*/  FFMA R12, R14, R26, R12 ;  /* 0x0000001a0e0c7223 */ /* 0x004fe4000000000c */
[----:B------:R-:W2:Y:S04]  /*03b0*/  LDG.E R14, desc[UR6][R18.64] ;  /* 0x00000006120e7981 */ /* 0x000ea8000c1e1900 */
[----:B------:R0:W2:Y:S01]  /*03c0*/  LDG.E R26, desc[UR6][R22.64] ;  /* 0x00000006161a7981 */ /* 0x0000a2000c1e1900 */
[----:B---3--:R-:W-:Y:S01]  /*03d0*/  FFMA R12, R24, R28, R12 ;  /* 0x0000001c180c7223 */ /* 0x008fe2000000000c */
[----:B------:R-:W-:Y:S01]  /*03e0*/  IADD3 R24, PT, PT, R8, 0x1, RZ ;  /* 0x0000000108187810 */ /* 0x000fe20007ffe0ff */
[----:B0-----:R-:W-:-:S04]  /*03f0*/  IMAD.WIDE.U32 R22, R13, 0x4, R16 ;  /* 0x000000040d167825 */ /* 0x001fc800078e0010 */
[----:B------:R-:W-:Y:S01]  /*0400*/  IMAD.WIDE.U32 R18, R24, 0x4, R20 ;  /* 0x0000000418127825 */ /* 0x000fe200078e0014 */
[----:B------:R-:W3:Y:S04]  /*0410*/  LDG.E R28, desc[UR6][R22.64] ;  /* 0x00000006161c7981 */ /* 0x000ee8000c1e1900 */
[----:B------:R0:W3:Y:S01]  /*0420*/  LDG.E R24, desc[UR6][R18.64] ;  /* 0x0000000612187981 */ /* 0x0000e2000c1e1900 */
[----:B--2---:R-:W-:Y:S01]  /*0430*/  FFMA R12, R14, R26, R12 ;  /* 0x0000001a0e0c7223 */ /* 0x004fe2000000000c */
[C---:B------:R-:W-:Y:S02]  /*0440*/  IADD3 R26, PT, PT, R8.reuse, 0x3, RZ ;  /* 0x00000003081a7810 */ /* 0x040fe40007ffe0ff */
[----:B------:R-:W-:-:S03]  /*0450*/  IADD3 R14, PT, PT, R8, 0x2, RZ ;  /* 0x00000002080e7810 */ /* 0x000fc60007ffe0ff */
[----:B0-----:R-:W-:Y:S01]  /*0460*/  IMAD.WIDE.U32 R18, R26, 0x4, R20 ;  /* 0x000000041a127825 */ /* 0x001fe200078e0014 */
[----:B------:R-:W-:-:S03]  /*0470*/  IADD3 R26, PT, PT, R8, 0x4, RZ ;  /* 0x00000004081a7810 */ /* 0x000fc60007ffe0ff */
[--C-:B------:R-:W-:Y:S02]  /*0480*/  IMAD.WIDE.U32 R22, R14, 0x4, R20.reuse ;  /* 0x000000040e167825 */ /* 0x100fe400078e0014 */
[----:B------:R0:W2:Y:S02]  /*0490*/  LDG.E R14, desc[UR6][R18.64] ;  /* 0x00000006120e7981 */ /* 0x0000a4000c1e1900 */
[----:B------:R-:W-:-:S04]  /*04a0*/  IMAD.WIDE.U32 R20, R26, 0x4, R20 ;  /* 0x000000041a147825 */ /* 0x000fc800078e0014 */
[----:B---3--:R-:W-:Y:S02]  /*04b0*/  FFMA R12, R24, R28, R12 ;  /* 0x0000001c180c7223 */ /* 0x008fe4000000000c */
[----:B------:R-:W3:Y:S01]  /*04c0*/  LDG.E R21, desc[UR6][R20.64] ;  /* 0x0000000614157981 */ /* 0x000ee2000c1e1900 */
[----:B0-----:R-:W-:-:S03]  /*04d0*/  IMAD.WIDE.U32 R18, R15, 0x4, R16 ;  /* 0x000000040f127825 */ /* 0x001fc600078e0010 */
[----:B------:R0:W4:Y:S04]  /*04e0*/  LDG.E R24, desc[UR6][R22.64] ;  /* 0x0000000616187981 */ /* 0x000128000c1e1900 */
[----:B------:R-:W4:Y:S01]  /*04f0*/  LDG.E R26, desc[UR6][R18.64] ;  /* 0x00000006121a7981 */ /* 0x000f22000c1e1900 */
[----:B0-----:R-:W-:-:S04]  /*0500*/  IMAD.WIDE.U32 R22, R25, 0x4, R16 ;  /* 0x0000000419167825 */ /* 0x001fc800078e0010 */
[----:B------:R-:W-:Y:S01]  /*0510*/  IMAD.WIDE.U32 R16, R27, 0x4, R16 ;  /* 0x000000041b107825 */ /* 0x000fe200078e0010 */
[----:B------:R-:W2:Y:S05]  /*0520*/  LDG.E R28, desc[UR6][R22.64] ;  /* 0x00000006161c7981 */ /* 0x000eaa000c1e1900 */
[----:B------:R-:W3:Y:S01]  /*0530*/  LDG.E R16, desc[UR6][R16.64] ;  /* 0x0000000610107981 */ /* 0x000ee2000c1e1900 */
[----:B------:R-:W-:-:S04]  /*0540*/  IADD3 R10, PT, PT, R10, 0x8, RZ ;  /* 0x000000080a0a7810 */ /* 0x000fc80007ffe0ff */
[----:B------:R-:W-:Y:S02]  /*0550*/  ISETP.NE.AND P1, PT, R10, RZ, PT ;  /* 0x000000ff0a00720c */ /* 0x000fe40003f25270 */
[----:B------:R-:W-:Y:S02]  /*0560*/  IADD3 R8, PT, PT, R8, 0x8, RZ ;  /* 0x0000000808087810 */ /* 0x000fe40007ffe0ff */
[C---:B------:R-:W-:Y:S02]  /*0570*/  LEA R7, R0.reuse, R7, 0x3 ;  /* 0x0000000700077211 */ /* 0x040fe400078e18ff */
[C---:B------:R-:W-:Y:S02]  /*0580*/  LEA R9, R0.reuse, R9, 0x3 ;  /* 0x0000000900097211 */ /* 0x040fe400078e18ff */
[C---:B------:R-:W-:Y:S02]  /*0590*/  LEA R11, R0.reuse, R11, 0x3 ;  /* 0x0000000b000b7211 */ /* 0x040fe400078e18ff */
[----:B------:R-:W-:-:S02]  /*05a0*/  LEA R13, R0, R13, 0x3 ;  /* 0x0000000d000d7211 */ /* 0x000fc400078e18ff */
[C---:B------:R-:W-:Y:S02]  /*05b0*/  LEA R15, R0.reuse, R15, 0x3 ;  /* 0x0000000f000f7211 */ /* 0x040fe400078e18ff */
[C---:B------:R-:W-:Y:S02]  /*05c0*/  LEA R25, R0.reuse, R25, 0x3 ;  /* 0x0000001900197211 */ /* 0x040fe400078e18ff */
[C---:B------:R-:W-:Y:S02]  /*05d0*/  LEA R27, R0.reuse, R27, 0x3 ;  /* 0x0000001b001b7211 */ /* 0x040fe400078e18ff */
[----:B------:R-:W-:Y:S01]  /*05e0*/  LEA R29, R0, R29, 0x3 ;  /* 0x0000001d001d7211 */ /* 0x000fe200078e18ff */
[----:B----4-:R-:W-:-:S04]  /*05f0*/  FFMA R12, R24, R26, R12 ;  /* 0x0000001a180c7223 */ /* 0x010fc8000000000c */
[----:B--2---:R-:W-:-:S04]  /*0600*/  FFMA R12, R14, R28, R12 ;  /* 0x0000001c0e0c7223 */ /* 0x004fc8000000000c */
[----:B---3--:R-:W-:Y:S01]  /*0610*/  FFMA R12, R21, R16, R12 ;  /* 0x00000010150c7223 */ /* 0x008fe2000000000c */
[----:B------:R-:W-:Y:S06]  /*0620*/  @P1 BRA `(.L_x_10) ;  /* 0xfffffffc000c1947 */ /* 0x000fec000383ffff */
.L_x_9:
[----:B------:R-:W-:Y:S05]  /*0630*/  @!P0 BRA `(.L_x_8) ;  /* 0x0000000400048947 */ /* 0x000fea0003800000 */
[----:B------:R-:W-:Y:S02]  /*0640*/  ISETP.GE.U32.AND P0, PT, R4, 0x4, PT ;  /* 0x000000040400780c */ /* 0x000fe40003f06070 */
[----:B------:R-:W-:-:S04]  /*0650*/  LOP3.LUT R13, R5, 0x3, RZ, 0xc0, !PT ;  /* 0x00000003050d7812 */ /* 0x000fc800078ec0ff */
[----:B------:R-:W-:-:S07]  /*0660*/  ISETP.NE.AND P1, PT, R13, RZ, PT ;  /* 0x000000ff0d00720c */ /* 0x000fce0003f25270 */
[----:B------:R-:W-:Y:S06]  /*0670*/  @!P0 BRA `(.L_x_11) ;  /* 0x00000000007c8947 */ /* 0x000fec0003800000 */
[----:B------:R-:W0:Y:S01]  /*0680*/  LDC.64 R8, c[0x0][0x390] ;  /* 0x0000e400ff087b82 */ /* 0x000e220000000a00 */
[----:B------:R-:W-:Y:S02]  /*0690*/  IMAD R15, R2, R5, R6 ;  /* 0x00000005020f7224 */ /* 0x000fe400078e0206 */
[----:B------:R-:W-:-:S03]  /*06a0*/  IMAD R17, R6, R0, R3 ;  /* 0x0000000006117224 */ /* 0x000fc600078e0203 */
[C---:B------:R-:W-:Y:S02]  /*06b0*/  IADD3 R23, PT, PT, R15.reuse, 0x1, RZ ;  /* 0x000000010f177810 */ /* 0x040fe40007ffe0ff */
[----:B------:R-:W1:Y:S01]  /*06c0*/  LDC.64 R10, c[0x0][0x388] ;  /* 0x0000e200ff0a7b82 */ /* 0x000e620000000a00 */
[C---:B------:R-:W-:Y:S02]  /*06d0*/  IADD3 R27, PT, PT, R15.reuse, 0x2, RZ ;  /* 0x000000020f1b7810 */ /* 0x040fe40007ffe0ff */
[----:B------:R-:W-:Y:S01]  /*06e0*/  IADD3 R4, PT, PT, R15, 0x3, RZ ;  /* 0x000000030f047810 */ /* 0x000fe20007ffe0ff */
[C---:B0-----:R-:W-:Y:S01]  /*06f0*/  IMAD.WIDE.U32 R20, R17.reuse, 0x4, R8 ;  /* 0x0000000411147825 */ /* 0x041fe200078e0008 */
[----:B------:R-:W-:-:S04]  /*0700*/  IADD3 R17, PT, PT, R17, R0, RZ ;  /* 0x0000000011117210 */ /* 0x000fc80007ffe0ff */
[-C--:B------:R-:W-:Y:S01]  /*0710*/  IADD3 R29, PT, PT, R17, R0.reuse, RZ ;  /* 0x00000000111d7210 */ /* 0x080fe20007ffe0ff */
[--C-:B-1----:R-:W-:Y:S01]  /*0720*/  IMAD.WIDE.U32 R24, R15, 0x4, R10.reuse ;  /* 0x000000040f187825 */ /* 0x102fe200078e000a */
[----:B------:R-:W2:Y:S03]  /*0730*/  LDG.E R20, desc[UR6][R20.64] ;  /* 0x0000000614147981 */ /* 0x000ea6000c1e1900 */
[----:B------:R-:W-:Y:S01]  /*0740*/  IMAD.WIDE.U32 R22, R23, 0x4, R10 ;  /* 0x0000000417167825 */ /* 0x000fe200078e000a */
[----:B------:R-:W2:Y:S03]  /*0750*/  LDG.E R7, desc[UR6][R24.64] ;  /* 0x0000000618077981 */ /* 0x000ea6000c1e1900 */
[----:B------:R-:W-:Y:S02]  /*0760*/  IMAD.WIDE.U32 R18, R17, 0x4, R8 ;  /* 0x0000000411127825 */ /* 0x000fe400078e0008 */
[----:B------:R-:W3:Y:S02]  /*0770*/  LDG.E R22, desc[UR6][R22.64] ;  /* 0x0000000616167981 */ /* 0x000ee4000c1e1900 */
[----:B------:R-:W-:Y:S01]  /*0780*/  IMAD.WIDE.U32 R14, R27, 0x4, R10 ;  /* 0x000000041b0e7825 */ /* 0x000fe200078e000a */
[C---:B------:R-:W-:Y:S01]  /*0790*/  IADD3 R27, PT, PT, R29.reuse, R0, RZ ;  /* 0x000000001d1b7210 */ /* 0x040fe20007ffe0ff */
[----:B------:R-:W3:Y:S02]  /*07a0*/  LDG.E R19, desc[UR6][R18.64] ;  /* 0x0000000612137981 */ /* 0x000ee4000c1e1900 */
[----:B------:R-:W-:-:S02]  /*07b0*/  IMAD.WIDE.U32 R16, R29, 0x4, R8 ;  /* 0x000000041d107825 */ /* 0x000fc400078e0008 */
[----:B------:R-:W4:Y:S02]  /*07c0*/  LDG.E R14, desc[UR6][R14.64] ;  /* 0x000000060e0e7981 */ /* 0x000f24000c1e1900 */
[----:B------:R-:W-:Y:S02]  /*07d0*/  IMAD.WIDE.U32 R10, R4, 0x4, R10 ;  /* 0x00000004040a7825 */ /* 0x000fe400078e000a */
[----:B------:R-:W4:Y:S02]  /*07e0*/  LDG.E R16, desc[UR6][R16.64] ;  /* 0x0000000610107981 */ /* 0x000f24000c1e1900 */
[----:B------:R-:W-:Y:S02]  /*07f0*/  IMAD.WIDE.U32 R8, R27, 0x4, R8 ;  /* 0x000000041b087825 */ /* 0x000fe400078e0008 */
[----:B------:R-:W5:Y:S04]  /*0800*/  LDG.E R10, desc[UR6][R10.64] ;  /* 0x000000060a0a7981 */ /* 0x000f68000c1e1900 */
[----:B------:R-:W5:Y:S01]  /*0810*/  LDG.E R8, desc[UR6][R8.64] ;  /* 0x0000000608087981 */ /* 0x000f62000c1e1900 */
[----:B------:R-:W-:Y:S01]  /*0820*/  IADD3 R6, PT, PT, R6, 0x4, RZ ;  /* 0x0000000406067810 */ /* 0x000fe20007ffe0ff */
[----:B--2---:R-:W-:-:S04]  /*0830*/  FFMA R7, R7, R20, R12 ;  /* 0x0000001407077223 */ /* 0x004fc8000000000c */
[----:B---3--:R-:W-:-:S04]  /*0840*/  FFMA R7, R22, R19, R7 ;  /* 0x0000001316077223 */ /* 0x008fc80000000007 */
[----:B----4-:R-:W-:-:S04]  /*0850*/  FFMA R7, R14, R16, R7 ;  /* 0x000000100e077223 */ /* 0x010fc80000000007 */
[----:B-----5:R-:W-:-:S07]  /*0860*/  FFMA R12, R10, R8, R7 ;  /* 0x000000080a0c7223 */ /* 0x020fce0000000007 */
.L_x_11:
[----:B------:R-:W-:Y:S05]  /*0870*/  @!P1 BRA `(.L_x_8) ;  /* 0x0000000000749947 */ /* 0x000fea0003800000 */
[----:B------:R-:W-:Y:S02]  /*0880*/  ISETP.NE.AND P0, PT, R13, 0x1, PT ;  /* 0x000000010d00780c */ /* 0x000fe40003f05270 */
[----:B------:R-:W-:-:S04]  /*0890*/  LOP3.LUT R4, R5, 0x1, RZ, 0xc0, !PT ;  /* 0x0000000105047812 */ /* 0x000fc800078ec0ff */
[----:B------:R-:W-:-:S07]  /*08a0*/  ISETP.NE.U32.AND P1, PT, R4, 0x1, PT ;  /* 0x000000010400780c */ /* 0x000fce0003f25070 */
[----:B------:R-:W0:Y:S01]  /*08b0*/  @P0 LDC.64 R14, c[0x0][0x390] ;  /* 0x0000e400ff0e0b82 */ /* 0x000e220000000a00 */
[----:B------:R-:W-:Y:S02]  /*08c0*/  @P0 IMAD R7, R2, R5, R6 ;  /* 0x0000000502070224 */ /* 0x000fe400078e0206 */
[CC--:B------:R-:W-:Y:S01]  /*08d0*/  @P0 IMAD R17, R6.reuse, R0.reuse, R3 ;  /* 0x0000000006110224 */ /* 0x0c0fe200078e0203 */
[----:B------:R-:W-:Y:S02]  /*08e0*/  @P0 IADD3 R6, PT, PT, R6, 0x2, RZ ;  /* 0x0000000206060810 */ /* 0x000fe40007ffe0ff */
[----:B------:R-:W-:Y:S02]  /*08f0*/  @P0 IADD3 R13, PT, PT, R7, 0x1, RZ ;  /* 0x00000001070d0810 */ /* 0x000fe40007ffe0ff */
[----:B------:R-:W1:Y:S01]  /*0900*/  @P0 LDC.64 R18, c[0x0][0x388] ;  /* 0x0000e200ff120b82 */ /* 0x000e620000000a00 */
[----:B------:R-:W-:-:S07]  /*0910*/  @P0 IADD3 R23, PT, PT, R17, R0, RZ ;  /* 0x0000000011170210 */ /* 0x000fce0007ffe0ff */
[----:B------:R-:W2:Y:S08]  /*0920*/  @!P1 LDC.64 R8, c[0x0][0x388] ;  /* 0x0000e200ff089b82 */ /* 0x000eb00000000a00 */
[----:B------:R-:W3:Y:S01]  /*0930*/  @!P1 LDC.64 R10, c[0x0][0x390] ;  /* 0x0000e400ff0a9b82 */ /* 0x000ee20000000a00 */
[----:B0-----:R-:W-:-:S04]  /*0940*/  @P0 IMAD.WIDE.U32 R16, R17, 0x4, R14 ;  /* 0x0000000411100825 */ /* 0x001fc800078e000e */
[----:B------:R-:W-:Y:S02]  /*0950*/  @P0 IMAD.WIDE.U32 R14, R23, 0x4, R14 ;  /* 0x00000004170e0825 */ /* 0x000fe400078e000e */
[----:B------:R-:W4:Y:S02]  /*0960*/  @P0 LDG.E R16, desc[UR6][R16.64] ;  /* 0x0000000610100981 */ /* 0x000f24000c1e1900 */
[--C-:B-1----:R-:W-:Y:S02]  /*0970*/  @P0 IMAD.WIDE.U32 R20, R7, 0x4, R18.reuse ;  /* 0x0000000407140825 */ /* 0x102fe400078e0012 */
[----:B------:R-:W5:Y:S02]  /*0980*/  @P0 LDG.E R14, desc[UR6][R14.64] ;  /* 0x000000060e0e0981 */ /* 0x000f64000c1e1900 */
[----:B------:R-:W-:Y:S02]  /*0990*/  @P0 IMAD.WIDE.U32 R18, R13, 0x4, R18 ;  /* 0x000000040d120825 */ /* 0x000fe400078e0012 */
[----:B------:R-:W4:Y:S02]  /*09a0*/  @P0 LDG.E R7, desc[UR6][R20.64] ;  /* 0x0000000614070981 */ /* 0x000f24000c1e1900 */
[----:B------:R-:W-:-:S02]  /*09b0*/  @!P1 IMAD R5, R2, R5, R6 ;  /* 0x0000000502059224 */ /* 0x000fc400078e0206 */
[----:B------:R-:W-:Y:S01]  /*09c0*/  @!P1 IMAD R13, R6, R0, R3 ;  /* 0x00000000060d9224 */ /* 0x000fe200078e0203 */
[----:B------:R-:W5:Y:S01]  /*09d0*/  @P0 LDG.E R18, desc[UR6][R18.64] ;  /* 0x0000000612120981 */ /* 0x000f62000c1e1900 */
[----:B--2---:R-:W-:-:S04]  /*09e0*/  @!P1 IMAD.WIDE.U32 R8, R5, 0x4, R8 ;  /* 0x0000000405089825 */ /* 0x004fc800078e0008 */
[----:B---3--:R-:W-:Y:S02]  /*09f0*/  @!P1 IMAD.WIDE.U32 R10, R13, 0x4, R10 ;  /* 0x000000040d0a9825 */ /* 0x008fe400078e000a */
[----:B------:R-:W2:Y:S04]  /*0a00*/  @!P1 LDG.E R9, desc[UR6][R8.64] ;  /* 0x0000000608099981 */ /* 0x000ea8000c1e1900 */
[----:B------:R-:W2:Y:S01]  /*0a10*/  @!P1 LDG.E R10, desc[UR6][R10.64] ;  /* 0x000000060a0a9981 */ /* 0x000ea2000c1e1900 */
[----:B----4-:R-:W-:-:S04]  /*0a20*/  @P0 FFMA R7, R7, R16, R12 ;  /* 0x0000001007070223 */ /* 0x010fc8000000000c */
[----:B-----5:R-:W-:-:S04]  /*0a30*/  @P0 FFMA R12, R18, R14, R7 ;  /* 0x0000000e120c0223 */ /* 0x020fc80000000007 */
[----:B--2---:R-:W-:-:S07]  /*0a40*/  @!P1 FFMA R12, R9, R10, R12 ;  /* 0x0000000a090c9223 */ /* 0x004fce000000000c */
.L_x_8:
[----:B------:R-:W0:Y:S01]  /*0a50*/  LDC.64 R4, c[0x0][0x380] ;  /* 0x0000e000ff047b82 */ /* 0x000e220000000a00 */
[----:B------:R-:W-:-:S04]  /*0a60*/  IMAD R3, R2, R0, R3 ;  /* 0x0000000002037224 */ /* 0x000fc800078e0203 */
[----:B0-----:R-:W-:-:S05]  /*0a70*/  IMAD.WIDE.U32 R2, R3, 0x4, R4 ;  /* 0x0000000403027825 */ /* 0x001fca00078e0004 */
[----:B------:R-:W-:Y:S01]  /*0a80*/  STG.E desc[UR6][R2.64], R12 ;  /* 0x0000000c02007986 */ /* 0x000fe2000c101906 */
[----:B------:R-:W-:Y:S05]  /*0a90*/  EXIT ;  /* 0x000000000000794d */ /* 0x000fea0003800000 */
.L_x_12:
        /* <DEDUP_REMOVED lines=14> */
.L_x_14:


//--------------------- .nv.shared._Z17tiled_cuda_matmulPfPKfS1_jjjj --------------------------
	.section	.nv.shared._Z17tiled_cuda_matmulPfPKfS1_jjjj,"aw",@nobits
	.sectionflags	@""
	.align	16
	.zero		1024


//--------------------- .nv.shared.reserved.0     --------------------------
	.section	.nv.shared.reserved.0,"aw",@nobits
	.weak		__nv_reservedSMEM_offset_0_alias
	.size		__nv_reservedSMEM_offset_0_alias, 0, 64
	.other		__nv_reservedSMEM_offset_0_alias,@"STO_CUDA_RESERVED_SHARED STV_DEFAULT"
__nv_reservedSMEM_offset_0_alias:
	.zero		0
	.zero		64


//--------------------- .nv.shared._Z17naive_cuda_matmulPfPKfS1_jjj --------------------------
	.section	.nv.shared._Z17naive_cuda_matmulPfPKfS1_jjj,"aw",@nobits
	.sectionflags	@""
	.align	16
	.zero		1024


//--------------------- .nv.constant0._Z17tiled_cuda_matmulPfPKfS1_jjjj --------------------------
	.section	.nv.constant0._Z17tiled_cuda_matmulPfPKfS1_jjjj,"a",@progbits
	.sectionflags	@""
	.align	4
.nv.constant0._Z17tiled_cuda_matmulPfPKfS1_jjjj:
	.zero		936


//--------------------- .nv.constant0._Z17naive_cuda_matmulPfPKfS1_jjj --------------------------
	.section	.nv.constant0._Z17naive_cuda_matmulPfPKfS1_jjj,"a",@progbits
	.sectionflags	@""
	.align	4
.nv.constant0._Z17naive_cuda_matmulPfPKfS1_jjj:
	.zero		932


//--------------------- SYMBOLS --------------------------

	.type		.nv.reservedSmem.offset0,@object
	.size		.nv.reservedSmem.offset0,0x4
	.type		.nv.reservedSmem.cap,@object
	.size		.nv.reservedSmem.cap,0x4
